	.target	sm_103a

	.elftype	@"ET_EXEC"


//--------------------- .note.nv.tkinfo           --------------------------
	.section	.note.nv.tkinfo,"",@"SHT_NOTE"
	.sectionflags	@"SHF_NOTE_NV_TKINFO"
	.tkinfo
        /*0018*/ 	.word	0x00000002
        /*0030*/ 	.string	""
        /*0030*/ 	.string	"ptxas"
        /*0030*/ 	.string	"Cuda compilation tools, release 13.0, V13.0.88"
        /*0030*/ 	.string	"Build cuda_13.0.r13.0/compiler.36424714_0"
        /*0030*/ 	.string	"-arch sm_103a -m 64 "



//--------------------- .note.nv.cuinfo           --------------------------
	.section	.note.nv.cuinfo,"",@"SHT_NOTE"
	.sectionflags	@"SHF_NOTE_NV_CUINFO"
        /*0018*/ 	.short	0x0002
        /*001a*/ 	.short	0x0067
        /*001c*/ 	.short	0x0082
	.zero		2


//--------------------- .nv.info                  --------------------------
	.section	.nv.info,"",@"SHT_CUDA_INFO"
	.align	4


	//----- nvinfo : EIATTR_REGCOUNT
	.align		4
        /*0000*/ 	.byte	0x04, 0x2f
        /*0002*/ 	.short	(.L_12 - .L_11)
	.align		4
.L_11:
        /*0004*/ 	.word	index@(_ZN7cutlass13device_kernelIN5flash11enable_sm90INS1_16FlashAttnFwdSm90INS1_25CollectiveMainloopFwdSm90ILi2EN4cute5tupleIJNS5_1CILi1EEES8_S8_EEENS6_IJNS7_ILi128EEENS7_ILi96EEENS7_ILi64EEEEEELi256ENS_10bfloat16_tEfNS_4arch4Sm90ELb1ELb0ELb1ELb1ELb0ELb1ELb1ELb1ELb0ELb0ELb0ELb0EEENS1_21CollectiveEpilogueFwdINS6_IJSA_NS7_ILi256EEESB_EEES9_SE_SG_Li256ELb1ELb0ELb0ELb0EEENS1_36VarlenDynamicPersistentTileSchedulerILi128ELi96ELi256ELi32ELb0ELb0ELb1ELb1ELb1ELb1EEEEEEEEEvNT_6ParamsE)
        /*0008*/ 	.word	0x00000004


	//----- nvinfo : EIATTR_FRAME_SIZE
	.align		4
.L_12:
        /*000c*/ 	.byte	0x04, 0x11
        /*000e*/ 	.short	(.L_14 - .L_13)
	.align		4
.L_13:
        /*0010*/ 	.word	index@(_ZN7cutlass13device_kernelIN5flash11enable_sm90INS1_16FlashAttnFwdSm90INS1_25CollectiveMainloopFwdSm90ILi2EN4cute5tupleIJNS5_1CILi1EEES8_S8_EEENS6_IJNS7_ILi128EEENS7_ILi96EEENS7_ILi64EEEEEELi256ENS_10bfloat16_tEfNS_4arch4Sm90ELb1ELb0ELb1ELb1ELb0ELb1ELb1ELb1ELb0ELb0ELb0ELb0EEENS1_21CollectiveEpilogueFwdINS6_IJSA_NS7_ILi256EEESB_EEES9_SE_SG_Li256ELb1ELb0ELb0ELb0EEENS1_36VarlenDynamicPersistentTileSchedulerILi128ELi96ELi256ELi32ELb0ELb0ELb1ELb1ELb1ELb1EEEEEEEEEvNT_6ParamsE)
        /*0014*/ 	.word	0x00000000


	//----- nvinfo : EIATTR_REGCOUNT
	.align		4
.L_14:
        /*0018*/ 	.byte	0x04, 0x2f
        /*001a*/ 	.short	(.L_16 - .L_15)
	.align		4
.L_15:
        /*001c*/ 	.word	index@(_ZN7cutlass13device_kernelIN5flash11enable_sm90INS1_16FlashAttnFwdSm90INS1_25CollectiveMainloopFwdSm90ILi2EN4cute5tupleIJNS5_1CILi1EEES8_S8_EEENS6_IJNS7_ILi128EEENS7_ILi96EEENS7_ILi64EEEEEELi256ENS_10bfloat16_tEfNS_4arch4Sm90ELb1ELb0ELb1ELb1ELb0ELb0ELb1ELb1ELb0ELb0ELb0ELb0EEENS1_21CollectiveEpilogueFwdINS6_IJSA_NS7_ILi256EEESB_EEES9_SE_SG_Li256ELb1ELb0ELb0ELb0EEENS1_36VarlenDynamicPersistentTileSchedulerILi128ELi96ELi256ELi32ELb0ELb0ELb1ELb1ELb1ELb1EEEEEEEEEvNT_6ParamsE)
        /*0020*/ 	.word	0x00000004


	//----- nvinfo : EIATTR_FRAME_SIZE
	.align		4
.L_16:
        /*0024*/ 	.byte	0x04, 0x11
        /*0026*/ 	.short	(.L_18 - .L_17)
	.align		4
.L_17:
        /*0028*/ 	.word	index@(_ZN7cutlass13device_kernelIN5flash11enable_sm90INS1_16FlashAttnFwdSm90INS1_25CollectiveMainloopFwdSm90ILi2EN4cute5tupleIJNS5_1CILi1EEES8_S8_EEENS6_IJNS7_ILi128EEENS7_ILi96EEENS7_ILi64EEEEEELi256ENS_10bfloat16_tEfNS_4arch4Sm90ELb1ELb0ELb1ELb1ELb0ELb0ELb1ELb1ELb0ELb0ELb0ELb0EEENS1_21CollectiveEpilogueFwdINS6_IJSA_NS7_ILi256EEESB_EEES9_SE_SG_Li256ELb1ELb0ELb0ELb0EEENS1_36VarlenDynamicPersistentTileSchedulerILi128ELi96ELi256ELi32ELb0ELb0ELb1ELb1ELb1ELb1EEEEEEEEEvNT_6ParamsE)
        /*002c*/ 	.word	0x00000000


	//----- nvinfo : EIATTR_REGCOUNT
	.align		4
.L_18:
        /*0030*/ 	.byte	0x04, 0x2f
        /*0032*/ 	.short	(.L_20 - .L_19)
	.align		4
.L_19:
        /*0034*/ 	.word	index@(_ZN7cutlass13device_kernelIN5flash11enable_sm90INS1_16FlashAttnFwdSm90INS1_25CollectiveMainloopFwdSm90ILi2EN4cute5tupleIJNS5_1CILi1EEES8_S8_EEENS6_IJNS7_ILi128EEENS7_ILi96EEENS7_ILi64EEEEEELi256ENS_10bfloat16_tEfNS_4arch4Sm90ELb1ELb0ELb1ELb1ELb0ELb1ELb0ELb1ELb0ELb0ELb0ELb0EEENS1_21CollectiveEpilogueFwdINS6_IJSA_NS7_ILi256EEESB_EEES9_SE_SG_Li256ELb1ELb0ELb0ELb0EEENS1_36VarlenDynamicPersistentTileSchedulerILi128ELi96ELi256ELi32ELb0ELb0ELb1ELb1ELb1ELb1EEEEEEEEEvNT_6ParamsE)
        /*0038*/ 	.word	0x00000004


	//----- nvinfo : EIATTR_FRAME_SIZE
	.align		4
.L_20:
        /*003c*/ 	.byte	0x04, 0x11
        /*003e*/ 	.short	(.L_22 - .L_21)
	.align		4
.L_21:
        /*0040*/ 	.word	index@(_ZN7cutlass13device_kernelIN5flash11enable_sm90INS1_16FlashAttnFwdSm90INS1_25CollectiveMainloopFwdSm90ILi2EN4cute5tupleIJNS5_1CILi1EEES8_S8_EEENS6_IJNS7_ILi128EEENS7_ILi96EEENS7_ILi64EEEEEELi256ENS_10bfloat16_tEfNS_4arch4Sm90ELb1ELb0ELb1ELb1ELb0ELb1ELb0ELb1ELb0ELb0ELb0ELb0EEENS1_21CollectiveEpilogueFwdINS6_IJSA_NS7_ILi256EEESB_EEES9_SE_SG_Li256ELb1ELb0ELb0ELb0EEENS1_36VarlenDynamicPersistentTileSchedulerILi128ELi96ELi256ELi32ELb0ELb0ELb1ELb1ELb1ELb1EEEEEEEEEvNT_6ParamsE)
        /*0044*/ 	.word	0x00000000


	//----- nvinfo : EIATTR_REGCOUNT
	.align		4
.L_22:
        /*0048*/ 	.byte	0x04, 0x2f
        /*004a*/ 	.short	(.L_24 - .L_23)
	.align		4
.L_23:
        /*004c*/ 	.word	index@(_ZN7cutlass13device_kernelIN5flash11enable_sm90INS1_16FlashAttnFwdSm90INS1_25CollectiveMainloopFwdSm90ILi2EN4cute5tupleIJNS5_1CILi1EEES8_S8_EEENS6_IJNS7_ILi128EEENS7_ILi96EEENS7_ILi64EEEEEELi256ENS_10bfloat16_tEfNS_4arch4Sm90ELb1ELb0ELb1ELb1ELb0ELb0ELb0ELb1ELb0ELb0ELb0ELb0EEENS1_21CollectiveEpilogueFwdINS6_IJSA_NS7_ILi256EEESB_EEES9_SE_SG_Li256ELb1ELb0ELb0ELb0EEENS1_36VarlenDynamicPersistentTileSchedulerILi128ELi96ELi256ELi32ELb0ELb0ELb1ELb1ELb1ELb1EEEEEEEEEvNT_6ParamsE)
        /*0050*/ 	.word	0x00000004


	//----- nvinfo : EIATTR_FRAME_SIZE
	.align		4
.L_24:
        /*0054*/ 	.byte	0x04, 0x11
        /*0056*/ 	.short	(.L_26 - .L_25)
	.align		4
.L_25:
        /*0058*/ 	.word	index@(_ZN7cutlass13device_kernelIN5flash11enable_sm90INS1_16FlashAttnFwdSm90INS1_25CollectiveMainloopFwdSm90ILi2EN4cute5tupleIJNS5_1CILi1EEES8_S8_EEENS6_IJNS7_ILi128EEENS7_ILi96EEENS7_ILi64EEEEEELi256ENS_10bfloat16_tEfNS_4arch4Sm90ELb1ELb0ELb1ELb1ELb0ELb0ELb0ELb1ELb0ELb0ELb0ELb0EEENS1_21CollectiveEpilogueFwdINS6_IJSA_NS7_ILi256EEESB_EEES9_SE_SG_Li256ELb1ELb0ELb0ELb0EEENS1_36VarlenDynamicPersistentTileSchedulerILi128ELi96ELi256ELi32ELb0ELb0ELb1ELb1ELb1ELb1EEEEEEEEEvNT_6ParamsE)
        /*005c*/ 	.word	0x00000000


	//----- nvinfo : EIATTR_REGCOUNT
	.align		4
.L_26:
        /*0060*/ 	.byte	0x04, 0x2f
        /*0062*/ 	.short	(.L_28 - .L_27)
	.align		4
.L_27:
        /*0064*/ 	.word	index@(_ZN7cutlass13device_kernelIN5flash11enable_sm90INS1_16FlashAttnFwdSm90INS1_25CollectiveMainloopFwdSm90ILi2EN4cute5tupleIJNS5_1CILi1EEES8_S8_EEENS6_IJNS7_ILi128EEENS7_ILi96EEENS7_ILi64EEEEEELi256ENS_10bfloat16_tEfNS_4arch4Sm90ELb1ELb0ELb1ELb0ELb0ELb0ELb1ELb1ELb0ELb0ELb0ELb0EEENS1_21CollectiveEpilogueFwdINS6_IJSA_NS7_ILi256EEESB_EEES9_SE_SG_Li256ELb0ELb0ELb0ELb0EEENS1_30DynamicPersistentTileSchedulerILi256ELi32ELb0ELb0ELb1EEEEEEEEEvNT_6ParamsE)
        /*0068*/ 	.word	0x00000004


	//----- nvinfo : EIATTR_FRAME_SIZE
	.align		4
.L_28:
        /*006c*/ 	.byte	0x04, 0x11
        /*006e*/ 	.short	(.L_30 - .L_29)
	.align		4
.L_29:
        /*0070*/ 	.word	index@(_ZN7cutlass13device_kernelIN5flash11enable_sm90INS1_16FlashAttnFwdSm90INS1_25CollectiveMainloopFwdSm90ILi2EN4cute5tupleIJNS5_1CILi1EEES8_S8_EEENS6_IJNS7_ILi128EEENS7_ILi96EEENS7_ILi64EEEEEELi256ENS_10bfloat16_tEfNS_4arch4Sm90ELb1ELb0ELb1ELb0ELb0ELb0ELb1ELb1ELb0ELb0ELb0ELb0EEENS1_21CollectiveEpilogueFwdINS6_IJSA_NS7_ILi256EEESB_EEES9_SE_SG_Li256ELb0ELb0ELb0ELb0EEENS1_30DynamicPersistentTileSchedulerILi256ELi32ELb0ELb0ELb1EEEEEEEEEvNT_6ParamsE)
        /*0074*/ 	.word	0x00000000


	//----- nvinfo : EIATTR_REGCOUNT
	.align		4
.L_30:
        /*0078*/ 	.byte	0x04, 0x2f
        /*007a*/ 	.short	(.L_32 - .L_31)
	.align		4
.L_31:
        /*007c*/ 	.word	index@(_ZN7cutlass13device_kernelIN5flash11enable_sm90INS1_16FlashAttnFwdSm90INS1_25CollectiveMainloopFwdSm90ILi2EN4cute5tupleIJNS5_1CILi1EEES8_S8_EEENS6_IJNS7_ILi128EEENS7_ILi96EEENS7_ILi64EEEEEELi256ENS_10bfloat16_tEfNS_4arch4Sm90ELb1ELb0ELb1ELb0ELb0ELb0ELb0ELb1ELb0ELb0ELb0ELb0EEENS1_21CollectiveEpilogueFwdINS6_IJSA_NS7_ILi256EEESB_EEES9_SE_SG_Li256ELb0ELb0ELb0ELb0EEENS1_30DynamicPersistentTileSchedulerILi256ELi32ELb0ELb0ELb1EEEEEEEEEvNT_6ParamsE)
        /*0080*/ 	.word	0x00000004


	//----- nvinfo : EIATTR_FRAME_SIZE
	.align		4
.L_32:
        /*0084*/ 	.byte	0x04, 0x11
        /*0086*/ 	.short	(.L_34 - .L_33)
	.align		4
.L_33:
        /*0088*/ 	.word	index@(_ZN7cutlass13device_kernelIN5flash11enable_sm90INS1_16FlashAttnFwdSm90INS1_25CollectiveMainloopFwdSm90ILi2EN4cute5tupleIJNS5_1CILi1EEES8_S8_EEENS6_IJNS7_ILi128EEENS7_ILi96EEENS7_ILi64EEEEEELi256ENS_10bfloat16_tEfNS_4arch4Sm90ELb1ELb0ELb1ELb0ELb0ELb0ELb0ELb1ELb0ELb0ELb0ELb0EEENS1_21CollectiveEpilogueFwdINS6_IJSA_NS7_ILi256EEESB_EEES9_SE_SG_Li256ELb0ELb0ELb0ELb0EEENS1_30DynamicPersistentTileSchedulerILi256ELi32ELb0ELb0ELb1EEEEEEEEEvNT_6ParamsE)
        /*008c*/ 	.word	0x00000000


	//----- nvinfo : EIATTR_REGCOUNT
	.align		4
.L_34:
        /*0090*/ 	.byte	0x04, 0x2f
        /*0092*/ 	.short	(.L_36 - .L_35)
	.align		4
.L_35:
        /*0094*/ 	.word	index@(_ZN7cutlass13device_kernelIN5flash11enable_sm90INS1_16FlashAttnFwdSm90INS1_25CollectiveMainloopFwdSm90ILi2EN4cute5tupleIJNS5_1CILi1EEES8_S8_EEENS6_IJNS7_ILi128EEENS7_ILi96EEENS7_ILi64EEEEEELi256ENS_10bfloat16_tEfNS_4arch4Sm90ELb0ELb1ELb1ELb1ELb0ELb1ELb1ELb1ELb0ELb0ELb0ELb0EEENS1_21CollectiveEpilogueFwdINS6_IJSA_NS7_ILi256EEESB_EEES9_SE_SG_Li256ELb1ELb0ELb0ELb0EEENS1_36VarlenDynamicPersistentTileSchedulerILi128ELi96ELi256ELi32ELb0ELb0ELb1ELb1ELb0ELb1EEEEEEEEEvNT_6ParamsE)
        /*0098*/ 	.word	0x00000004


	//----- nvinfo : EIATTR_FRAME_SIZE
	.align		4
.L_36:
        /*009c*/ 	.byte	0x04, 0x11
        /*009e*/ 	.short	(.L_38 - .L_37)
	.align		4
.L_37:
        /*00a0*/ 	.word	index@(_ZN7cutlass13device_kernelIN5flash11enable_sm90INS1_16FlashAttnFwdSm90INS1_25CollectiveMainloopFwdSm90ILi2EN4cute5tupleIJNS5_1CILi1EEES8_S8_EEENS6_IJNS7_ILi128EEENS7_ILi96EEENS7_ILi64EEEEEELi256ENS_10bfloat16_tEfNS_4arch4Sm90ELb0ELb1ELb1ELb1ELb0ELb1ELb1ELb1ELb0ELb0ELb0ELb0EEENS1_21CollectiveEpilogueFwdINS6_IJSA_NS7_ILi256EEESB_EEES9_SE_SG_Li256ELb1ELb0ELb0ELb0EEENS1_36VarlenDynamicPersistentTileSchedulerILi128ELi96ELi256ELi32ELb0ELb0ELb1ELb1ELb0ELb1EEEEEEEEEvNT_6ParamsE)
        /*00a4*/ 	.word	0x00000000


	//----- nvinfo : EIATTR_REGCOUNT
	.align		4
.L_38:
        /*00a8*/ 	.byte	0x04, 0x2f
        /*00aa*/ 	.short	(.L_40 - .L_39)
	.align		4
.L_39:
        /*00ac*/ 	.word	index@(_ZN7cutlass13device_kernelIN5flash11enable_sm90INS1_16FlashAttnFwdSm90INS1_25CollectiveMainloopFwdSm90ILi2EN4cute5tupleIJNS5_1CILi1EEES8_S8_EEENS6_IJNS7_ILi128EEENS7_ILi96EEENS7_ILi64EEEEEELi256ENS_10bfloat16_tEfNS_4arch4Sm90ELb0ELb1ELb1ELb1ELb0ELb0ELb1ELb1ELb0ELb0ELb0ELb0EEENS1_21CollectiveEpilogueFwdINS6_IJSA_NS7_ILi256EEESB_EEES9_SE_SG_Li256ELb1ELb0ELb0ELb0EEENS1_36VarlenDynamicPersistentTileSchedulerILi128ELi96ELi256ELi32ELb0ELb0ELb1ELb1ELb0ELb1EEEEEEEEEvNT_6ParamsE)
        /*00b0*/ 	.word	0x00000004


	//----- nvinfo : EIATTR_FRAME_SIZE
	.align		4
.L_40:
        /*00b4*/ 	.byte	0x04, 0x11
        /*00b6*/ 	.short	(.L_42 - .L_41)
	.align		4
.L_41:
        /*00b8*/ 	.word	index@(_ZN7cutlass13device_kernelIN5flash11enable_sm90INS1_16FlashAttnFwdSm90INS1_25CollectiveMainloopFwdSm90ILi2EN4cute5tupleIJNS5_1CILi1EEES8_S8_EEENS6_IJNS7_ILi128EEENS7_ILi96EEENS7_ILi64EEEEEELi256ENS_10bfloat16_tEfNS_4arch4Sm90ELb0ELb1ELb1ELb1ELb0ELb0ELb1ELb1ELb0ELb0ELb0ELb0EEENS1_21CollectiveEpilogueFwdINS6_IJSA_NS7_ILi256EEESB_EEES9_SE_SG_Li256ELb1ELb0ELb0ELb0EEENS1_36VarlenDynamicPersistentTileSchedulerILi128ELi96ELi256ELi32ELb0ELb0ELb1ELb1ELb0ELb1EEEEEEEEEvNT_6ParamsE)
        /*00bc*/ 	.word	0x00000000


	//----- nvinfo : EIATTR_REGCOUNT
	.align		4
.L_42:
        /*00c0*/ 	.byte	0x04, 0x2f
        /*00c2*/ 	.short	(.L_44 - .L_43)
	.align		4
.L_43:
        /*00c4*/ 	.word	index@(_ZN7cutlass13device_kernelIN5flash11enable_sm90INS1_16FlashAttnFwdSm90INS1_25CollectiveMainloopFwdSm90ILi2EN4cute5tupleIJNS5_1CILi1EEES8_S8_EEENS6_IJNS7_ILi128EEENS7_ILi96EEENS7_ILi64EEEEEELi256ENS_10bfloat16_tEfNS_4arch4Sm90ELb0ELb1ELb1ELb1ELb0ELb1ELb0ELb1ELb0ELb0ELb0ELb0EEENS1_21CollectiveEpilogueFwdINS6_IJSA_NS7_ILi256EEESB_EEES9_SE_SG_Li256ELb1ELb0ELb0ELb0EEENS1_36VarlenDynamicPersistentTileSchedulerILi128ELi96ELi256ELi32ELb0ELb0ELb1ELb1ELb0ELb1EEEEEEEEEvNT_6ParamsE)
        /*00c8*/ 	.word	0x00000004


	//----- nvinfo : EIATTR_FRAME_SIZE
	.align		4
.L_44:
        /*00cc*/ 	.byte	0x04, 0x11
        /*00ce*/ 	.short	(.L_46 - .L_45)
	.align		4
.L_45:
        /*00d0*/ 	.word	index@(_ZN7cutlass13device_kernelIN5flash11enable_sm90INS1_16FlashAttnFwdSm90INS1_25CollectiveMainloopFwdSm90ILi2EN4cute5tupleIJNS5_1CILi1EEES8_S8_EEENS6_IJNS7_ILi128EEENS7_ILi96EEENS7_ILi64EEEEEELi256ENS_10bfloat16_tEfNS_4arch4Sm90ELb0ELb1ELb1ELb1ELb0ELb1ELb0ELb1ELb0ELb0ELb0ELb0EEENS1_21CollectiveEpilogueFwdINS6_IJSA_NS7_ILi256EEESB_EEES9_SE_SG_Li256ELb1ELb0ELb0ELb0EEENS1_36VarlenDynamicPersistentTileSchedulerILi128ELi96ELi256ELi32ELb0ELb0ELb1ELb1ELb0ELb1EEEEEEEEEvNT_6ParamsE)
        /*00d4*/ 	.word	0x00000000


	//----- nvinfo : EIATTR_REGCOUNT
	.align		4
.L_46:
        /*00d8*/ 	.byte	0x04, 0x2f
        /*00da*/ 	.short	(.L_48 - .L_47)
	.align		4
.L_47:
        /*00dc*/ 	.word	index@(_ZN7cutlass13device_kernelIN5flash11enable_sm90INS1_16FlashAttnFwdSm90INS1_25CollectiveMainloopFwdSm90ILi2EN4cute5tupleIJNS5_1CILi1EEES8_S8_EEENS6_IJNS7_ILi128EEENS7_ILi96EEENS7_ILi64EEEEEELi256ENS_10bfloat16_tEfNS_4arch4Sm90ELb0ELb1ELb1ELb1ELb0ELb0ELb0ELb1ELb0ELb0ELb0ELb0EEENS1_21CollectiveEpilogueFwdINS6_IJSA_NS7_ILi256EEESB_EEES9_SE_SG_Li256ELb1ELb0ELb0ELb0EEENS1_36VarlenDynamicPersistentTileSchedulerILi128ELi96ELi256ELi32ELb0ELb0ELb1ELb1ELb0ELb1EEEEEEEEEvNT_6ParamsE)
        /*00e0*/ 	.word	0x00000004


	//----- nvinfo : EIATTR_FRAME_SIZE
	.align		4
.L_48:
        /*00e4*/ 	.byte	0x04, 0x11
        /*00e6*/ 	.short	(.L_50 - .L_49)
	.align		4
.L_49:
        /*00e8*/ 	.word	index@(_ZN7cutlass13device_kernelIN5flash11enable_sm90INS1_16FlashAttnFwdSm90INS1_25CollectiveMainloopFwdSm90ILi2EN4cute5tupleIJNS5_1CILi1EEES8_S8_EEENS6_IJNS7_ILi128EEENS7_ILi96EEENS7_ILi64EEEEEELi256ENS_10bfloat16_tEfNS_4arch4Sm90ELb0ELb1ELb1ELb1ELb0ELb0ELb0ELb1ELb0ELb0ELb0ELb0EEENS1_21CollectiveEpilogueFwdINS6_IJSA_NS7_ILi256EEESB_EEES9_SE_SG_Li256ELb1ELb0ELb0ELb0EEENS1_36VarlenDynamicPersistentTileSchedulerILi128ELi96ELi256ELi32ELb0ELb0ELb1ELb1ELb0ELb1EEEEEEEEEvNT_6ParamsE)
        /*00ec*/ 	.word	0x00000000


	//----- nvinfo : EIATTR_REGCOUNT
	.align		4
.L_50:
        /*00f0*/ 	.byte	0x04, 0x2f
        /*00f2*/ 	.short	(.L_52 - .L_51)
	.align		4
.L_51:
        /*00f4*/ 	.word	index@(_ZN7cutlass13device_kernelIN5flash11enable_sm90INS1_16FlashAttnFwdSm90INS1_25CollectiveMainloopFwdSm90ILi2EN4cute5tupleIJNS5_1CILi1EEES8_S8_EEENS6_IJNS7_ILi128EEENS7_ILi96EEENS7_ILi64EEEEEELi256ENS_10bfloat16_tEfNS_4arch4Sm90ELb0ELb1ELb1ELb0ELb0ELb0ELb1ELb1ELb0ELb0ELb0ELb0EEENS1_21CollectiveEpilogueFwdINS6_IJSA_NS7_ILi256EEESB_EEES9_SE_SG_Li256ELb0ELb0ELb0ELb0EEENS1_30DynamicPersistentTileSchedulerILi256ELi32ELb0ELb0ELb1EEEEEEEEEvNT_6ParamsE)
        /*00f8*/ 	.word	0x00000004


	//----- nvinfo : EIATTR_FRAME_SIZE
	.align		4
.L_52:
        /*00fc*/ 	.byte	0x04, 0x11
        /*00fe*/ 	.short	(.L_54 - .L_53)
	.align		4
.L_53:
        /*0100*/ 	.word	index@(_ZN7cutlass13device_kernelIN5flash11enable_sm90INS1_16FlashAttnFwdSm90INS1_25CollectiveMainloopFwdSm90ILi2EN4cute5tupleIJNS5_1CILi1EEES8_S8_EEENS6_IJNS7_ILi128EEENS7_ILi96EEENS7_ILi64EEEEEELi256ENS_10bfloat16_tEfNS_4arch4Sm90ELb0ELb1ELb1ELb0ELb0ELb0ELb1ELb1ELb0ELb0ELb0ELb0EEENS1_21CollectiveEpilogueFwdINS6_IJSA_NS7_ILi256EEESB_EEES9_SE_SG_Li256ELb0ELb0ELb0ELb0EEENS1_30DynamicPersistentTileSchedulerILi256ELi32ELb0ELb0ELb1EEEEEEEEEvNT_6ParamsE)
        /*0104*/ 	.word	0x00000000


	//----- nvinfo : EIATTR_REGCOUNT
	.align		4
.L_54:
        /*0108*/ 	.byte	0x04, 0x2f
        /*010a*/ 	.short	(.L_56 - .L_55)
	.align		4
.L_55:
        /*010c*/ 	.word	index@(_ZN7cutlass13device_kernelIN5flash11enable_sm90INS1_16FlashAttnFwdSm90INS1_25CollectiveMainloopFwdSm90ILi2EN4cute5tupleIJNS5_1CILi1EEES8_S8_EEENS6_IJNS7_ILi128EEENS7_ILi96EEENS7_ILi64EEEEEELi256ENS_10bfloat16_tEfNS_4arch4Sm90ELb0ELb1ELb1ELb0ELb0ELb0ELb0ELb1ELb0ELb0ELb0ELb0EEENS1_21CollectiveEpilogueFwdINS6_IJSA_NS7_ILi256EEESB_EEES9_SE_SG_Li256ELb0ELb0ELb0ELb0EEENS1_30DynamicPersistentTileSchedulerILi256ELi32ELb0ELb0ELb1EEEEEEEEEvNT_6ParamsE)
        /*0110*/ 	.word	0x00000004


	//----- nvinfo : EIATTR_FRAME_SIZE
	.align		4
.L_56:
        /*0114*/ 	.byte	0x04, 0x11
        /*0116*/ 	.short	(.L_58 - .L_57)
	.align		4
.L_57:
        /*0118*/ 	.word	index@(_ZN7cutlass13device_kernelIN5flash11enable_sm90INS1_16FlashAttnFwdSm90INS1_25CollectiveMainloopFwdSm90ILi2EN4cute5tupleIJNS5_1CILi1EEES8_S8_EEENS6_IJNS7_ILi128EEENS7_ILi96EEENS7_ILi64EEEEEELi256ENS_10bfloat16_tEfNS_4arch4Sm90ELb0ELb1ELb1ELb0ELb0ELb0ELb0ELb1ELb0ELb0ELb0ELb0EEENS1_21CollectiveEpilogueFwdINS6_IJSA_NS7_ILi256EEESB_EEES9_SE_SG_Li256ELb0ELb0ELb0ELb0EEENS1_30DynamicPersistentTileSchedulerILi256ELi32ELb0ELb0ELb1EEEEEEEEEvNT_6ParamsE)
        /*011c*/ 	.word	0x00000000


	//----- nvinfo : EIATTR_REGCOUNT
	.align		4
.L_58:
        /*0120*/ 	.byte	0x04, 0x2f
        /*0122*/ 	.short	(.L_60 - .L_59)
	.align		4
.L_59:
        /*0124*/ 	.word	index@(_ZN7cutlass13device_kernelIN5flash11enable_sm90INS1_16FlashAttnFwdSm90INS1_25CollectiveMainloopFwdSm90ILi2EN4cute5tupleIJNS5_1CILi1EEES8_S8_EEENS6_IJNS7_ILi128EEENS7_ILi96EEENS7_ILi64EEEEEELi256ENS_10bfloat16_tEfNS_4arch4Sm90ELb0ELb0ELb1ELb1ELb0ELb1ELb1ELb1ELb0ELb0ELb0ELb0EEENS1_21CollectiveEpilogueFwdINS6_IJSA_NS7_ILi256EEESB_EEES9_SE_SG_Li256ELb1ELb0ELb0ELb0EEENS1_36VarlenDynamicPersistentTileSchedulerILi128ELi96ELi256ELi32ELb0ELb0ELb1ELb0ELb1ELb1EEEEEEEEEvNT_6ParamsE)
        /*0128*/ 	.word	0x00000004


	//----- nvinfo : EIATTR_FRAME_SIZE
	.align		4
.L_60:
        /*012c*/ 	.byte	0x04, 0x11
        /*012e*/ 	.short	(.L_62 - .L_61)
	.align		4
.L_61:
        /*0130*/ 	.word	index@(_ZN7cutlass13device_kernelIN5flash11enable_sm90INS1_16FlashAttnFwdSm90INS1_25CollectiveMainloopFwdSm90ILi2EN4cute5tupleIJNS5_1CILi1EEES8_S8_EEENS6_IJNS7_ILi128EEENS7_ILi96EEENS7_ILi64EEEEEELi256ENS_10bfloat16_tEfNS_4arch4Sm90ELb0ELb0ELb1ELb1ELb0ELb1ELb1ELb1ELb0ELb0ELb0ELb0EEENS1_21CollectiveEpilogueFwdINS6_IJSA_NS7_ILi256EEESB_EEES9_SE_SG_Li256ELb1ELb0ELb0ELb0EEENS1_36VarlenDynamicPersistentTileSchedulerILi128ELi96ELi256ELi32ELb0ELb0ELb1ELb0ELb1ELb1EEEEEEEEEvNT_6ParamsE)
        /*0134*/ 	.word	0x00000000


	//----- nvinfo : EIATTR_REGCOUNT
	.align		4
.L_62:
        /*0138*/ 	.byte	0x04, 0x2f
        /*013a*/ 	.short	(.L_64 - .L_63)
	.align		4
.L_63:
        /*013c*/ 	.word	index@(_ZN7cutlass13device_kernelIN5flash11enable_sm90INS1_16FlashAttnFwdSm90INS1_25CollectiveMainloopFwdSm90ILi2EN4cute5tupleIJNS5_1CILi1EEES8_S8_EEENS6_IJNS7_ILi128EEENS7_ILi96EEENS7_ILi64EEEEEELi256ENS_10bfloat16_tEfNS_4arch4Sm90ELb0ELb0ELb1ELb1ELb0ELb0ELb1ELb1ELb0ELb0ELb0ELb0EEENS1_21CollectiveEpilogueFwdINS6_IJSA_NS7_ILi256EEESB_EEES9_SE_SG_Li256ELb1ELb0ELb0ELb0EEENS1_36VarlenDynamicPersistentTileSchedulerILi128ELi96ELi256ELi32ELb0ELb0ELb1ELb0ELb1ELb1EEEEEEEEEvNT_6ParamsE)
        /*0140*/ 	.word	0x00000004


	//----- nvinfo : EIATTR_FRAME_SIZE
	.align		4
.L_64:
        /*0144*/ 	.byte	0x04, 0x11
        /*0146*/ 	.short	(.L_66 - .L_65)
	.align		4
.L_65:
        /*0148*/ 	.word	index@(_ZN7cutlass13device_kernelIN5flash11enable_sm90INS1_16FlashAttnFwdSm90INS1_25CollectiveMainloopFwdSm90ILi2EN4cute5tupleIJNS5_1CILi1EEES8_S8_EEENS6_IJNS7_ILi128EEENS7_ILi96EEENS7_ILi64EEEEEELi256ENS_10bfloat16_tEfNS_4arch4Sm90ELb0ELb0ELb1ELb1ELb0ELb0ELb1ELb1ELb0ELb0ELb0ELb0EEENS1_21CollectiveEpilogueFwdINS6_IJSA_NS7_ILi256EEESB_EEES9_SE_SG_Li256ELb1ELb0ELb0ELb0EEENS1_36VarlenDynamicPersistentTileSchedulerILi128ELi96ELi256ELi32ELb0ELb0ELb1ELb0ELb1ELb1EEEEEEEEEvNT_6ParamsE)
        /*014c*/ 	.word	0x00000000


	//----- nvinfo : EIATTR_REGCOUNT
	.align		4
.L_66:
        /*0150*/ 	.byte	0x04, 0x2f
        /*0152*/ 	.short	(.L_68 - .L_67)
	.align		4
.L_67:
        /*0154*/ 	.word	index@(_ZN7cutlass13device_kernelIN5flash11enable_sm90INS1_16FlashAttnFwdSm90INS1_25CollectiveMainloopFwdSm90ILi2EN4cute5tupleIJNS5_1CILi1EEES8_S8_EEENS6_IJNS7_ILi128EEENS7_ILi96EEENS7_ILi64EEEEEELi256ENS_10bfloat16_tEfNS_4arch4Sm90ELb0ELb0ELb1ELb1ELb0ELb1ELb0ELb1ELb0ELb0ELb0ELb0EEENS1_21CollectiveEpilogueFwdINS6_IJSA_NS7_ILi256EEESB_EEES9_SE_SG_Li256ELb1ELb0ELb0ELb0EEENS1_36VarlenDynamicPersistentTileSchedulerILi128ELi96ELi256ELi32ELb0ELb0ELb1ELb0ELb1ELb1EEEEEEEEEvNT_6ParamsE)
        /*0158*/ 	.word	0x00000004


	//----- nvinfo : EIATTR_FRAME_SIZE
	.align		4
.L_68:
        /*015c*/ 	.byte	0x04, 0x11
        /*015e*/ 	.short	(.L_70 - .L_69)
	.align		4
.L_69:
        /*0160*/ 	.word	index@(_ZN7cutlass13device_kernelIN5flash11enable_sm90INS1_16FlashAttnFwdSm90INS1_25CollectiveMainloopFwdSm90ILi2EN4cute5tupleIJNS5_1CILi1EEES8_S8_EEENS6_IJNS7_ILi128EEENS7_ILi96EEENS7_ILi64EEEEEELi256ENS_10bfloat16_tEfNS_4arch4Sm90ELb0ELb0ELb1ELb1ELb0ELb1ELb0ELb1ELb0ELb0ELb0ELb0EEENS1_21CollectiveEpilogueFwdINS6_IJSA_NS7_ILi256EEESB_EEES9_SE_SG_Li256ELb1ELb0ELb0ELb0EEENS1_36VarlenDynamicPersistentTileSchedulerILi128ELi96ELi256ELi32ELb0ELb0ELb1ELb0ELb1ELb1EEEEEEEEEvNT_6ParamsE)
        /*0164*/ 	.word	0x00000000


	//----- nvinfo : EIATTR_REGCOUNT
	.align		4
.L_70:
        /*0168*/ 	.byte	0x04, 0x2f
        /*016a*/ 	.short	(.L_72 - .L_71)
	.align		4
.L_71:
        /*016c*/ 	.word	index@(_ZN7cutlass13device_kernelIN5flash11enable_sm90INS1_16FlashAttnFwdSm90INS1_25CollectiveMainloopFwdSm90ILi2EN4cute5tupleIJNS5_1CILi1EEES8_S8_EEENS6_IJNS7_ILi128EEENS7_ILi96EEENS7_ILi64EEEEEELi256ENS_10bfloat16_tEfNS_4arch4Sm90ELb0ELb0ELb1ELb1ELb0ELb0ELb0ELb1ELb0ELb0ELb0ELb0EEENS1_21CollectiveEpilogueFwdINS6_IJSA_NS7_ILi256EEESB_EEES9_SE_SG_Li256ELb1ELb0ELb0ELb0EEENS1_36VarlenDynamicPersistentTileSchedulerILi128ELi96ELi256ELi32ELb0ELb0ELb1ELb0ELb1ELb1EEEEEEEEEvNT_6ParamsE)
        /*0170*/ 	.word	0x00000004


	//----- nvinfo : EIATTR_FRAME_SIZE
	.align		4
.L_72:
        /*0174*/ 	.byte	0x04, 0x11
        /*0176*/ 	.short	(.L_74 - .L_73)
	.align		4
.L_73:
        /*0178*/ 	.word	index@(_ZN7cutlass13device_kernelIN5flash11enable_sm90INS1_16FlashAttnFwdSm90INS1_25CollectiveMainloopFwdSm90ILi2EN4cute5tupleIJNS5_1CILi1EEES8_S8_EEENS6_IJNS7_ILi128EEENS7_ILi96EEENS7_ILi64EEEEEELi256ENS_10bfloat16_tEfNS_4arch4Sm90ELb0ELb0ELb1ELb1ELb0ELb0ELb0ELb1ELb0ELb0ELb0ELb0EEENS1_21CollectiveEpilogueFwdINS6_IJSA_NS7_ILi256EEESB_EEES9_SE_SG_Li256ELb1ELb0ELb0ELb0EEENS1_36VarlenDynamicPersistentTileSchedulerILi128ELi96ELi256ELi32ELb0ELb0ELb1ELb0ELb1ELb1EEEEEEEEEvNT_6ParamsE)
        /*017c*/ 	.word	0x00000000


	//----- nvinfo : EIATTR_REGCOUNT
	.align		4
.L_74:
        /*0180*/ 	.byte	0x04, 0x2f
        /*0182*/ 	.short	(.L_76 - .L_75)
	.align		4
.L_75:
        /*0184*/ 	.word	index@(_ZN7cutlass13device_kernelIN5flash11enable_sm90INS1_16FlashAttnFwdSm90INS1_25CollectiveMainloopFwdSm90ILi2EN4cute5tupleIJNS5_1CILi1EEES8_S8_EEENS6_IJNS7_ILi128EEENS7_ILi96EEENS7_ILi64EEEEEELi256ENS_10bfloat16_tEfNS_4arch4Sm90ELb0ELb0ELb1ELb0ELb0ELb0ELb1ELb1ELb0ELb0ELb0ELb0EEENS1_21CollectiveEpilogueFwdINS6_IJSA_NS7_ILi256EEESB_EEES9_SE_SG_Li256ELb0ELb0ELb0ELb0EEENS1_29StaticPersistentTileSchedulerILb0EEEEEEEEEvNT_6ParamsE)
        /*0188*/ 	.word	0x00000004


	//----- nvinfo : EIATTR_FRAME_SIZE
	.align		4
.L_76:
        /*018c*/ 	.byte	0x04, 0x11
        /*018e*/ 	.short	(.L_78 - .L_77)
	.align		4
.L_77:
        /*0190*/ 	.word	index@(_ZN7cutlass13device_kernelIN5flash11enable_sm90INS1_16FlashAttnFwdSm90INS1_25CollectiveMainloopFwdSm90ILi2EN4cute5tupleIJNS5_1CILi1EEES8_S8_EEENS6_IJNS7_ILi128EEENS7_ILi96EEENS7_ILi64EEEEEELi256ENS_10bfloat16_tEfNS_4arch4Sm90ELb0ELb0ELb1ELb0ELb0ELb0ELb1ELb1ELb0ELb0ELb0ELb0EEENS1_21CollectiveEpilogueFwdINS6_IJSA_NS7_ILi256EEESB_EEES9_SE_SG_Li256ELb0ELb0ELb0ELb0EEENS1_29StaticPersistentTileSchedulerILb0EEEEEEEEEvNT_6ParamsE)
        /*0194*/ 	.word	0x00000000


	//----- nvinfo : EIATTR_REGCOUNT
	.align		4
.L_78:
        /*0198*/ 	.byte	0x04, 0x2f
        /*019a*/ 	.short	(.L_80 - .L_79)
	.align		4
.L_79:
        /*019c*/ 	.word	index@(_ZN7cutlass13device_kernelIN5flash11enable_sm90INS1_16FlashAttnFwdSm90INS1_25CollectiveMainloopFwdSm90ILi2EN4cute5tupleIJNS5_1CILi1EEES8_S8_EEENS6_IJNS7_ILi128EEENS7_ILi96EEENS7_ILi64EEEEEELi256ENS_10bfloat16_tEfNS_4arch4Sm90ELb0ELb0ELb1ELb0ELb0ELb0ELb0ELb1ELb0ELb0ELb0ELb0EEENS1_21CollectiveEpilogueFwdINS6_IJSA_NS7_ILi256EEESB_EEES9_SE_SG_Li256ELb0ELb0ELb0ELb0EEENS1_29StaticPersistentTileSchedulerILb0EEEEEEEEEvNT_6ParamsE)
        /*01a0*/ 	.word	0x00000004


	//----- nvinfo : EIATTR_FRAME_SIZE
	.align		4
.L_80:
        /*01a4*/ 	.byte	0x04, 0x11
        /*01a6*/ 	.short	(.L_82 - .L_81)
	.align		4
.L_81:
        /*01a8*/ 	.word	index@(_ZN7cutlass13device_kernelIN5flash11enable_sm90INS1_16FlashAttnFwdSm90INS1_25CollectiveMainloopFwdSm90ILi2EN4cute5tupleIJNS5_1CILi1EEES8_S8_EEENS6_IJNS7_ILi128EEENS7_ILi96EEENS7_ILi64EEEEEELi256ENS_10bfloat16_tEfNS_4arch4Sm90ELb0ELb0ELb1ELb0ELb0ELb0ELb0ELb1ELb0ELb0ELb0ELb0EEENS1_21CollectiveEpilogueFwdINS6_IJSA_NS7_ILi256EEESB_EEES9_SE_SG_Li256ELb0ELb0ELb0ELb0EEENS1_29StaticPersistentTileSchedulerILb0EEEEEEEEEvNT_6ParamsE)
        /*01ac*/ 	.word	0x00000000


	//----- nvinfo : EIATTR_MIN_STACK_SIZE
	.align		4
.L_82:
        /*01b0*/ 	.byte	0x04, 0x12
        /*01b2*/ 	.short	(.L_84 - .L_83)
	.align		4
.L_83:
        /*01b4*/ 	.word	index@(_ZN7cutlass13device_kernelIN5flash11enable_sm90INS1_16FlashAttnFwdSm90INS1_25CollectiveMainloopFwdSm90ILi2EN4cute5tupleIJNS5_1CILi1EEES8_S8_EEENS6_IJNS7_ILi128EEENS7_ILi96EEENS7_ILi64EEEEEELi256ENS_10bfloat16_tEfNS_4arch4Sm90ELb0ELb0ELb1ELb0ELb0ELb0ELb0ELb1ELb0ELb0ELb0ELb0EEENS1_21CollectiveEpilogueFwdINS6_IJSA_NS7_ILi256EEESB_EEES9_SE_SG_Li256ELb0ELb0ELb0ELb0EEENS1_29StaticPersistentTileSchedulerILb0EEEEEEEEEvNT_6ParamsE)
        /*01b8*/ 	.word	0x00000000


	//----- nvinfo : EIATTR_MIN_STACK_SIZE
	.align		4
.L_84:
        /*01bc*/ 	.byte	0x04, 0x12
        /*01be*/ 	.short	(.L_86 - .L_85)
	.align		4
.L_85:
        /*01c0*/ 	.word	index@(_ZN7cutlass13device_kernelIN5flash11enable_sm90INS1_16FlashAttnFwdSm90INS1_25CollectiveMainloopFwdSm90ILi2EN4cute5tupleIJNS5_1CILi1EEES8_S8_EEENS6_IJNS7_ILi128EEENS7_ILi96EEENS7_ILi64EEEEEELi256ENS_10bfloat16_tEfNS_4arch4Sm90ELb0ELb0ELb1ELb0ELb0ELb0ELb1ELb1ELb0ELb0ELb0ELb0EEENS1_21CollectiveEpilogueFwdINS6_IJSA_NS7_ILi256EEESB_EEES9_SE_SG_Li256ELb0ELb0ELb0ELb0EEENS1_29StaticPersistentTileSchedulerILb0EEEEEEEEEvNT_6ParamsE)
        /*01c4*/ 	.word	0x00000000


	//----- nvinfo : EIATTR_MIN_STACK_SIZE
	.align		4
.L_86:
        /*01c8*/ 	.byte	0x04, 0x12
        /*01ca*/ 	.short	(.L_88 - .L_87)
	.align		4
.L_87:
        /*01cc*/ 	.word	index@(_ZN7cutlass13device_kernelIN5flash11enable_sm90INS1_16FlashAttnFwdSm90INS1_25CollectiveMainloopFwdSm90ILi2EN4cute5tupleIJNS5_1CILi1EEES8_S8_EEENS6_IJNS7_ILi128EEENS7_ILi96EEENS7_ILi64EEEEEELi256ENS_10bfloat16_tEfNS_4arch4Sm90ELb0ELb0ELb1ELb1ELb0ELb0ELb0ELb1ELb0ELb0ELb0ELb0EEENS1_21CollectiveEpilogueFwdINS6_IJSA_NS7_ILi256EEESB_EEES9_SE_SG_Li256ELb1ELb0ELb0ELb0EEENS1_36VarlenDynamicPersistentTileSchedulerILi128ELi96ELi256ELi32ELb0ELb0ELb1ELb0ELb1ELb1EEEEEEEEEvNT_6ParamsE)
        /*01d0*/ 	.word	0x00000000


	//----- nvinfo : EIATTR_MIN_STACK_SIZE
	.align		4
.L_88:
        /*01d4*/ 	.byte	0x04, 0x12
        /*01d6*/ 	.short	(.L_90 - .L_89)
	.align		4
.L_89:
        /*01d8*/ 	.word	index@(_ZN7cutlass13device_kernelIN5flash11enable_sm90INS1_16FlashAttnFwdSm90INS1_25CollectiveMainloopFwdSm90ILi2EN4cute5tupleIJNS5_1CILi1EEES8_S8_EEENS6_IJNS7_ILi128EEENS7_ILi96EEENS7_ILi64EEEEEELi256ENS_10bfloat16_tEfNS_4arch4Sm90ELb0ELb0ELb1ELb1ELb0ELb1ELb0ELb1ELb0ELb0ELb0ELb0EEENS1_21CollectiveEpilogueFwdINS6_IJSA_NS7_ILi256EEESB_EEES9_SE_SG_Li256ELb1ELb0ELb0ELb0EEENS1_36VarlenDynamicPersistentTileSchedulerILi128ELi96ELi256ELi32ELb0ELb0ELb1ELb0ELb1ELb1EEEEEEEEEvNT_6ParamsE)
        /*01dc*/ 	.word	0x00000000


	//----- nvinfo : EIATTR_MIN_STACK_SIZE
	.align		4
.L_90:
        /*01e0*/ 	.byte	0x04, 0x12
        /*01e2*/ 	.short	(.L_92 - .L_91)
	.align		4
.L_91:
        /*01e4*/ 	.word	index@(_ZN7cutlass13device_kernelIN5flash11enable_sm90INS1_16FlashAttnFwdSm90INS1_25CollectiveMainloopFwdSm90ILi2EN4cute5tupleIJNS5_1CILi1EEES8_S8_EEENS6_IJNS7_ILi128EEENS7_ILi96EEENS7_ILi64EEEEEELi256ENS_10bfloat16_tEfNS_4arch4Sm90ELb0ELb0ELb1ELb1ELb0ELb0ELb1ELb1ELb0ELb0ELb0ELb0EEENS1_21CollectiveEpilogueFwdINS6_IJSA_NS7_ILi256EEESB_EEES9_SE_SG_Li256ELb1ELb0ELb0ELb0EEENS1_36VarlenDynamicPersistentTileSchedulerILi128ELi96ELi256ELi32ELb0ELb0ELb1ELb0ELb1ELb1EEEEEEEEEvNT_6ParamsE)
        /*01e8*/ 	.word	0x00000000


	//----- nvinfo : EIATTR_MIN_STACK_SIZE
	.align		4
.L_92:
        /*01ec*/ 	.byte	0x04, 0x12
        /*01ee*/ 	.short	(.L_94 - .L_93)
	.align		4
.L_93:
        /*01f0*/ 	.word	index@(_ZN7cutlass13device_kernelIN5flash11enable_sm90INS1_16FlashAttnFwdSm90INS1_25CollectiveMainloopFwdSm90ILi2EN4cute5tupleIJNS5_1CILi1EEES8_S8_EEENS6_IJNS7_ILi128EEENS7_ILi96EEENS7_ILi64EEEEEELi256ENS_10bfloat16_tEfNS_4arch4Sm90ELb0ELb0ELb1ELb1ELb0ELb1ELb1ELb1ELb0ELb0ELb0ELb0EEENS1_21CollectiveEpilogueFwdINS6_IJSA_NS7_ILi256EEESB_EEES9_SE_SG_Li256ELb1ELb0ELb0ELb0EEENS1_36VarlenDynamicPersistentTileSchedulerILi128ELi96ELi256ELi32ELb0ELb0ELb1ELb0ELb1ELb1EEEEEEEEEvNT_6ParamsE)
        /*01f4*/ 	.word	0x00000000


	//----- nvinfo : EIATTR_MIN_STACK_SIZE
	.align		4
.L_94:
        /*01f8*/ 	.byte	0x04, 0x12
        /*01fa*/ 	.short	(.L_96 - .L_95)
	.align		4
.L_95:
        /*01fc*/ 	.word	index@(_ZN7cutlass13device_kernelIN5flash11enable_sm90INS1_16FlashAttnFwdSm90INS1_25CollectiveMainloopFwdSm90ILi2EN4cute5tupleIJNS5_1CILi1EEES8_S8_EEENS6_IJNS7_ILi128EEENS7_ILi96EEENS7_ILi64EEEEEELi256ENS_10bfloat16_tEfNS_4arch4Sm90ELb0ELb1ELb1ELb0ELb0ELb0ELb0ELb1ELb0ELb0ELb0ELb0EEENS1_21CollectiveEpilogueFwdINS6_IJSA_NS7_ILi256EEESB_EEES9_SE_SG_Li256ELb0ELb0ELb0ELb0EEENS1_30DynamicPersistentTileSchedulerILi256ELi32ELb0ELb0ELb1EEEEEEEEEvNT_6ParamsE)
        /*0200*/ 	.word	0x00000000


	//----- nvinfo : EIATTR_MIN_STACK_SIZE
	.align		4
.L_96:
        /*0204*/ 	.byte	0x04, 0x12
        /*0206*/ 	.short	(.L_98 - .L_97)
	.align		4
.L_97:
        /*0208*/ 	.word	index@(_ZN7cutlass13device_kernelIN5flash11enable_sm90INS1_16FlashAttnFwdSm90INS1_25CollectiveMainloopFwdSm90ILi2EN4cute5tupleIJNS5_1CILi1EEES8_S8_EEENS6_IJNS7_ILi128EEENS7_ILi96EEENS7_ILi64EEEEEELi256ENS_10bfloat16_tEfNS_4arch4Sm90ELb0ELb1ELb1ELb0ELb0ELb0ELb1ELb1ELb0ELb0ELb0ELb0EEENS1_21CollectiveEpilogueFwdINS6_IJSA_NS7_ILi256EEESB_EEES9_SE_SG_Li256ELb0ELb0ELb0ELb0EEENS1_30DynamicPersistentTileSchedulerILi256ELi32ELb0ELb0ELb1EEEEEEEEEvNT_6ParamsE)
        /*020c*/ 	.word	0x00000000


	//----- nvinfo : EIATTR_MIN_STACK_SIZE
	.align		4
.L_98:
        /*0210*/ 	.byte	0x04, 0x12
        /*0212*/ 	.short	(.L_100 - .L_99)
	.align		4
.L_99:
        /*0214*/ 	.word	index@(_ZN7cutlass13device_kernelIN5flash11enable_sm90INS1_16FlashAttnFwdSm90INS1_25CollectiveMainloopFwdSm90ILi2EN4cute5tupleIJNS5_1CILi1EEES8_S8_EEENS6_IJNS7_ILi128EEENS7_ILi96EEENS7_ILi64EEEEEELi256ENS_10bfloat16_tEfNS_4arch4Sm90ELb0ELb1ELb1ELb1ELb0ELb0ELb0ELb1ELb0ELb0ELb0ELb0EEENS1_21CollectiveEpilogueFwdINS6_IJSA_NS7_ILi256EEESB_EEES9_SE_SG_Li256ELb1ELb0ELb0ELb0EEENS1_36VarlenDynamicPersistentTileSchedulerILi128ELi96ELi256ELi32ELb0ELb0ELb1ELb1ELb0ELb1EEEEEEEEEvNT_6ParamsE)
        /*0218*/ 	.word	0x00000000


	//----- nvinfo : EIATTR_MIN_STACK_SIZE
	.align		4
.L_100:
        /*021c*/ 	.byte	0x04, 0x12
        /*021e*/ 	.short	(.L_102 - .L_101)
	.align		4
.L_101:
        /*0220*/ 	.word	index@(_ZN7cutlass13device_kernelIN5flash11enable_sm90INS1_16FlashAttnFwdSm90INS1_25CollectiveMainloopFwdSm90ILi2EN4cute5tupleIJNS5_1CILi1EEES8_S8_EEENS6_IJNS7_ILi128EEENS7_ILi96EEENS7_ILi64EEEEEELi256ENS_10bfloat16_tEfNS_4arch4Sm90ELb0ELb1ELb1ELb1ELb0ELb1ELb0ELb1ELb0ELb0ELb0ELb0EEENS1_21CollectiveEpilogueFwdINS6_IJSA_NS7_ILi256EEESB_EEES9_SE_SG_Li256ELb1ELb0ELb0ELb0EEENS1_36VarlenDynamicPersistentTileSchedulerILi128ELi96ELi256ELi32ELb0ELb0ELb1ELb1ELb0ELb1EEEEEEEEEvNT_6ParamsE)
        /*0224*/ 	.word	0x00000000


	//----- nvinfo : EIATTR_MIN_STACK_SIZE
	.align		4
.L_102:
        /*0228*/ 	.byte	0x04, 0x12
        /*022a*/ 	.short	(.L_104 - .L_103)
	.align		4
.L_103:
        /*022c*/ 	.word	index@(_ZN7cutlass13device_kernelIN5flash11enable_sm90INS1_16FlashAttnFwdSm90INS1_25CollectiveMainloopFwdSm90ILi2EN4cute5tupleIJNS5_1CILi1EEES8_S8_EEENS6_IJNS7_ILi128EEENS7_ILi96EEENS7_ILi64EEEEEELi256ENS_10bfloat16_tEfNS_4arch4Sm90ELb0ELb1ELb1ELb1ELb0ELb0ELb1ELb1ELb0ELb0ELb0ELb0EEENS1_21CollectiveEpilogueFwdINS6_IJSA_NS7_ILi256EEESB_EEES9_SE_SG_Li256ELb1ELb0ELb0ELb0EEENS1_36VarlenDynamicPersistentTileSchedulerILi128ELi96ELi256ELi32ELb0ELb0ELb1ELb1ELb0ELb1EEEEEEEEEvNT_6ParamsE)
        /*0230*/ 	.word	0x00000000


	//----- nvinfo : EIATTR_MIN_STACK_SIZE
	.align		4
.L_104:
        /*0234*/ 	.byte	0x04, 0x12
        /*0236*/ 	.short	(.L_106 - .L_105)
	.align		4
.L_105:
        /*0238*/ 	.word	index@(_ZN7cutlass13device_kernelIN5flash11enable_sm90INS1_16FlashAttnFwdSm90INS1_25CollectiveMainloopFwdSm90ILi2EN4cute5tupleIJNS5_1CILi1EEES8_S8_EEENS6_IJNS7_ILi128EEENS7_ILi96EEENS7_ILi64EEEEEELi256ENS_10bfloat16_tEfNS_4arch4Sm90ELb0ELb1ELb1ELb1ELb0ELb1ELb1ELb1ELb0ELb0ELb0ELb0EEENS1_21CollectiveEpilogueFwdINS6_IJSA_NS7_ILi256EEESB_EEES9_SE_SG_Li256ELb1ELb0ELb0ELb0EEENS1_36VarlenDynamicPersistentTileSchedulerILi128ELi96ELi256ELi32ELb0ELb0ELb1ELb1ELb0ELb1EEEEEEEEEvNT_6ParamsE)
        /*023c*/ 	.word	0x00000000


	//----- nvinfo : EIATTR_MIN_STACK_SIZE
	.align		4
.L_106:
        /*0240*/ 	.byte	0x04, 0x12
        /*0242*/ 	.short	(.L_108 - .L_107)
	.align		4
.L_107:
        /*0244*/ 	.word	index@(_ZN7cutlass13device_kernelIN5flash11enable_sm90INS1_16FlashAttnFwdSm90INS1_25CollectiveMainloopFwdSm90ILi2EN4cute5tupleIJNS5_1CILi1EEES8_S8_EEENS6_IJNS7_ILi128EEENS7_ILi96EEENS7_ILi64EEEEEELi256ENS_10bfloat16_tEfNS_4arch4Sm90ELb1ELb0ELb1ELb0ELb0ELb0ELb0ELb1ELb0ELb0ELb0ELb0EEENS1_21CollectiveEpilogueFwdINS6_IJSA_NS7_ILi256EEESB_EEES9_SE_SG_Li256ELb0ELb0ELb0ELb0EEENS1_30DynamicPersistentTileSchedulerILi256ELi32ELb0ELb0ELb1EEEEEEEEEvNT_6ParamsE)
        /*0248*/ 	.word	0x00000000


	//----- nvinfo : EIATTR_MIN_STACK_SIZE
	.align		4
.L_108:
        /*024c*/ 	.byte	0x04, 0x12
        /*024e*/ 	.short	(.L_110 - .L_109)
	.align		4
.L_109:
        /*0250*/ 	.word	index@(_ZN7cutlass13device_kernelIN5flash11enable_sm90INS1_16FlashAttnFwdSm90INS1_25CollectiveMainloopFwdSm90ILi2EN4cute5tupleIJNS5_1CILi1EEES8_S8_EEENS6_IJNS7_ILi128EEENS7_ILi96EEENS7_ILi64EEEEEELi256ENS_10bfloat16_tEfNS_4arch4Sm90ELb1ELb0ELb1ELb0ELb0ELb0ELb1ELb1ELb0ELb0ELb0ELb0EEENS1_21CollectiveEpilogueFwdINS6_IJSA_NS7_ILi256EEESB_EEES9_SE_SG_Li256ELb0ELb0ELb0ELb0EEENS1_30DynamicPersistentTileSchedulerILi256ELi32ELb0ELb0ELb1EEEEEEEEEvNT_6ParamsE)
        /*0254*/ 	.word	0x00000000


	//----- nvinfo : EIATTR_MIN_STACK_SIZE
	.align		4
.L_110:
        /*0258*/ 	.byte	0x04, 0x12
        /*025a*/ 	.short	(.L_112 - .L_111)
	.align		4
.L_111:
        /*025c*/ 	.word	index@(_ZN7cutlass13device_kernelIN5flash11enable_sm90INS1_16FlashAttnFwdSm90INS1_25CollectiveMainloopFwdSm90ILi2EN4cute5tupleIJNS5_1CILi1EEES8_S8_EEENS6_IJNS7_ILi128EEENS7_ILi96EEENS7_ILi64EEEEEELi256ENS_10bfloat16_tEfNS_4arch4Sm90ELb1ELb0ELb1ELb1ELb0ELb0ELb0ELb1ELb0ELb0ELb0ELb0EEENS1_21CollectiveEpilogueFwdINS6_IJSA_NS7_ILi256EEESB_EEES9_SE_SG_Li256ELb1ELb0ELb0ELb0EEENS1_36VarlenDynamicPersistentTileSchedulerILi128ELi96ELi256ELi32ELb0ELb0ELb1ELb1ELb1ELb1EEEEEEEEEvNT_6ParamsE)
        /*0260*/ 	.word	0x00000000


	//----- nvinfo : EIATTR_MIN_STACK_SIZE
	.align		4
.L_112:
        /*0264*/ 	.byte	0x04, 0x12
        /*0266*/ 	.short	(.L_114 - .L_113)
	.align		4
.L_113:
        /*0268*/ 	.word	index@(_ZN7cutlass13device_kernelIN5flash11enable_sm90INS1_16FlashAttnFwdSm90INS1_25CollectiveMainloopFwdSm90ILi2EN4cute5tupleIJNS5_1CILi1EEES8_S8_EEENS6_IJNS7_ILi128EEENS7_ILi96EEENS7_ILi64EEEEEELi256ENS_10bfloat16_tEfNS_4arch4Sm90ELb1ELb0ELb1ELb1ELb0ELb1ELb0ELb1ELb0ELb0ELb0ELb0EEENS1_21CollectiveEpilogueFwdINS6_IJSA_NS7_ILi256EEESB_EEES9_SE_SG_Li256ELb1ELb0ELb0ELb0EEENS1_36VarlenDynamicPersistentTileSchedulerILi128ELi96ELi256ELi32ELb0ELb0ELb1ELb1ELb1ELb1EEEEEEEEEvNT_6ParamsE)
        /*026c*/ 	.word	0x00000000


	//----- nvinfo : EIATTR_MIN_STACK_SIZE
	.align		4
.L_114:
        /*0270*/ 	.byte	0x04, 0x12
        /*0272*/ 	.short	(.L_116 - .L_115)
	.align		4
.L_115:
        /*0274*/ 	.word	index@(_ZN7cutlass13device_kernelIN5flash11enable_sm90INS1_16FlashAttnFwdSm90INS1_25CollectiveMainloopFwdSm90ILi2EN4cute5tupleIJNS5_1CILi1EEES8_S8_EEENS6_IJNS7_ILi128EEENS7_ILi96EEENS7_ILi64EEEEEELi256ENS_10bfloat16_tEfNS_4arch4Sm90ELb1ELb0ELb1ELb1ELb0ELb0ELb1ELb1ELb0ELb0ELb0ELb0EEENS1_21CollectiveEpilogueFwdINS6_IJSA_NS7_ILi256EEESB_EEES9_SE_SG_Li256ELb1ELb0ELb0ELb0EEENS1_36VarlenDynamicPersistentTileSchedulerILi128ELi96ELi256ELi32ELb0ELb0ELb1ELb1ELb1ELb1EEEEEEEEEvNT_6ParamsE)
        /*0278*/ 	.word	0x00000000


	//----- nvinfo : EIATTR_MIN_STACK_SIZE
	.align		4
.L_116:
        /*027c*/ 	.byte	0x04, 0x12
        /*027e*/ 	.short	(.L_118 - .L_117)
	.align		4
.L_117:
        /*0280*/ 	.word	index@(_ZN7cutlass13device_kernelIN5flash11enable_sm90INS1_16FlashAttnFwdSm90INS1_25CollectiveMainloopFwdSm90ILi2EN4cute5tupleIJNS5_1CILi1EEES8_S8_EEENS6_IJNS7_ILi128EEENS7_ILi96EEENS7_ILi64EEEEEELi256ENS_10bfloat16_tEfNS_4arch4Sm90ELb1ELb0ELb1ELb1ELb0ELb1ELb1ELb1ELb0ELb0ELb0ELb0EEENS1_21CollectiveEpilogueFwdINS6_IJSA_NS7_ILi256EEESB_EEES9_SE_SG_Li256ELb1ELb0ELb0ELb0EEENS1_36VarlenDynamicPersistentTileSchedulerILi128ELi96ELi256ELi32ELb0ELb0ELb1ELb1ELb1ELb1EEEEEEEEEvNT_6ParamsE)
        /*0284*/ 	.word	0x00000000
.L_118:


//--------------------- .nv.compat                --------------------------
	.section	.nv.compat,"",@"SHT_CUDA_COMPAT_INFO"
	.align	4
        /*0000*/ 	.byte	0x02, 0x09, 0x01, 0x00, 0x02, 0x02, 0x01, 0x00, 0x02, 0x05, 0x05, 0x00, 0x03, 0x07, 0x01, 0x01
        /*0010*/ 	.byte	0x02, 0x03, 0x00, 0x00, 0x02, 0x06, 0x01, 0x00, 0x04, 0x0b, 0x08, 0x00, 0x00, 0x00, 0x00, 0x00
        /*0020*/ 	.byte	0x00, 0x00, 0x00, 0x00


//--------------------- .nv.info._ZN7cutlass13device_kernelIN5flash11enable_sm90INS1_16FlashAttnFwdSm90INS1_25CollectiveMainloopFwdSm90ILi2EN4cute5tupleIJNS5_1CILi1EEES8_S8_EEENS6_IJNS7_ILi128EEENS7_ILi96EEENS7_ILi64EEEEEELi256ENS_10bfloat16_tEfNS_4arch4Sm90ELb0ELb0ELb1ELb0ELb0ELb0ELb0ELb1ELb0ELb0ELb0ELb0EEENS1_21CollectiveEpilogueFwdINS6_IJSA_NS7_ILi256EEESB_EEES9_SE_SG_Li256ELb0ELb0ELb0ELb0EEENS1_29StaticPersistentTileSchedulerILb0EEEEEEEEEvNT_6ParamsE --------------------------
	.section	.nv.info._ZN7cutlass13device_kernelIN5flash11enable_sm90INS1_16FlashAttnFwdSm90INS1_25CollectiveMainloopFwdSm90ILi2EN4cute5tupleIJNS5_1CILi1EEES8_S8_EEENS6_IJNS7_ILi128EEENS7_ILi96EEENS7_ILi64EEEEEELi256ENS_10bfloat16_tEfNS_4arch4Sm90ELb0ELb0ELb1ELb0ELb0ELb0ELb0ELb1ELb0ELb0ELb0ELb0EEENS1_21CollectiveEpilogueFwdINS6_IJSA_NS7_ILi256EEESB_EEES9_SE_SG_Li256ELb0ELb0ELb0ELb0EEENS1_29StaticPersistentTileSchedulerILb0EEEEEEEEEvNT_6ParamsE,"",@"SHT_CUDA_INFO"
	.sectionflags	@""
	.align	4


	//----- nvinfo : EIATTR_CUDA_API_VERSION
	.align		4
        /*0000*/ 	.byte	0x04, 0x37
        /*0002*/ 	.short	(.L_120 - .L_119)
.L_119:
        /*0004*/ 	.word	0x00000082


	//----- nvinfo : EIATTR_KPARAM_INFO
	.align		4
.L_120:
        /*0008*/ 	.byte	0x04, 0x17
        /*000a*/ 	.short	(.L_122 - .L_121)
.L_121:
        /*000c*/ 	.word	0x00000000
        /*0010*/ 	.short	0x0000
        /*0012*/ 	.short	0x0000
        /*0014*/ 	.byte	0x00, 0xf0, 0x01, 0x2e


	//----- nvinfo : EIATTR_SPARSE_MMA_MASK
	.align		4
.L_122:
        /*0018*/ 	.byte	0x03, 0x50
        /*001a*/ 	.short	0x0000


	//----- nvinfo : EIATTR_MAXREG_COUNT
	.align		4
        /*001c*/ 	.byte	0x03, 0x1b
        /*001e*/ 	.short	0x00a8


	//----- nvinfo : EIATTR_MERCURY_ISA_VERSION
	.align		4
        /*0020*/ 	.byte	0x03, 0x5f
        /*0022*/ 	.short	0x0101


	//----- nvinfo : EIATTR_VRC_CTA_INIT_COUNT
	.align		4
        /*0024*/ 	.byte	0x02, 0x4a
	.zero		1
	.zero		1


	//----- nvinfo : EIATTR_EXIT_INSTR_OFFSETS
	.align		4
        /*0028*/ 	.byte	0x04, 0x1c
        /*002a*/ 	.short	(.L_124 - .L_123)


	//   ....[0]....
.L_123:
        /*002c*/ 	.word	0x00000010


	//----- nvinfo : EIATTR_MAX_THREADS
	.align		4
.L_124:
        /*0030*/ 	.byte	0x04, 0x05
        /*0032*/ 	.short	(.L_126 - .L_125)
.L_125:
        /*0034*/ 	.word	0x00000180
        /*0038*/ 	.word	0x00000001
        /*003c*/ 	.word	0x00000001


	//----- nvinfo : EIATTR_CBANK_PARAM_SIZE
	.align		4
.L_126:
        /*0040*/ 	.byte	0x03, 0x19
        /*0042*/ 	.short	0x0b80


	//----- nvinfo : EIATTR_PARAM_CBANK
	.align		4
        /*0044*/ 	.byte	0x04, 0x0a
        /*0046*/ 	.short	(.L_128 - .L_127)
	.align		4
.L_127:
        /*0048*/ 	.word	index@(.nv.constant0._ZN7cutlass13device_kernelIN5flash11enable_sm90INS1_16FlashAttnFwdSm90INS1_25CollectiveMainloopFwdSm90ILi2EN4cute5tupleIJNS5_1CILi1EEES8_S8_EEENS6_IJNS7_ILi128EEENS7_ILi96EEENS7_ILi64EEEEEELi256ENS_10bfloat16_tEfNS_4arch4Sm90ELb0ELb0ELb1ELb0ELb0ELb0ELb0ELb1ELb0ELb0ELb0ELb0EEENS1_21CollectiveEpilogueFwdINS6_IJSA_NS7_ILi256EEESB_EEES9_SE_SG_Li256ELb0ELb0ELb0ELb0EEENS1_29StaticPersistentTileSchedulerILb0EEEEEEEEEvNT_6ParamsE)
        /*004c*/ 	.short	0x0380
        /*004e*/ 	.short	0x0b80


	//----- nvinfo : EIATTR_SW_WAR
	.align		4
.L_128:
        /*0050*/ 	.byte	0x04, 0x36
        /*0052*/ 	.short	(.L_130 - .L_129)
.L_129:
        /*0054*/ 	.word	0x00000008
.L_130:


//--------------------- .nv.info._ZN7cutlass13device_kernelIN5flash11enable_sm90INS1_16FlashAttnFwdSm90INS1_25CollectiveMainloopFwdSm90ILi2EN4cute5tupleIJNS5_1CILi1EEES8_S8_EEENS6_IJNS7_ILi128EEENS7_ILi96EEENS7_ILi64EEEEEELi256ENS_10bfloat16_tEfNS_4arch4Sm90ELb0ELb0ELb1ELb0ELb0ELb0ELb1ELb1ELb0ELb0ELb0ELb0EEENS1_21CollectiveEpilogueFwdINS6_IJSA_NS7_ILi256EEESB_EEES9_SE_SG_Li256ELb0ELb0ELb0ELb0EEENS1_29StaticPersistentTileSchedulerILb0EEEEEEEEEvNT_6ParamsE --------------------------
	.section	.nv.info._ZN7cutlass13device_kernelIN5flash11enable_sm90INS1_16FlashAttnFwdSm90INS1_25CollectiveMainloopFwdSm90ILi2EN4cute5tupleIJNS5_1CILi1EEES8_S8_EEENS6_IJNS7_ILi128EEENS7_ILi96EEENS7_ILi64EEEEEELi256ENS_10bfloat16_tEfNS_4arch4Sm90ELb0ELb0ELb1ELb0ELb0ELb0ELb1ELb1ELb0ELb0ELb0ELb0EEENS1_21CollectiveEpilogueFwdINS6_IJSA_NS7_ILi256EEESB_EEES9_SE_SG_Li256ELb0ELb0ELb0ELb0EEENS1_29StaticPersistentTileSchedulerILb0EEEEEEEEEvNT_6ParamsE,"",@"SHT_CUDA_INFO"
	.sectionflags	@""
	.align	4


	//----- nvinfo : EIATTR_CUDA_API_VERSION
	.align		4
        /*0000*/ 	.byte	0x04, 0x37
        /*0002*/ 	.short	(.L_132 - .L_131)
.L_131:
        /*0004*/ 	.word	0x00000082


	//----- nvinfo : EIATTR_KPARAM_INFO
	.align		4
.L_132:
        /*0008*/ 	.byte	0x04, 0x17
        /*000a*/ 	.short	(.L_134 - .L_133)
.L_133:
        /*000c*/ 	.word	0x00000000
        /*0010*/ 	.short	0x0000
        /*0012*/ 	.short	0x0000
        /*0014*/ 	.byte	0x00, 0xf0, 0x01, 0x32


	//----- nvinfo : EIATTR_SPARSE_MMA_MASK
	.align		4
.L_134:
        /*0018*/ 	.byte	0x03, 0x50
        /*001a*/ 	.short	0x0000


	//----- nvinfo : EIATTR_MAXREG_COUNT
	.align		4
        /*001c*/ 	.byte	0x03, 0x1b
        /*001e*/ 	.short	0x00a8


	//----- nvinfo : EIATTR_MERCURY_ISA_VERSION
	.align		4
        /*0020*/ 	.byte	0x03, 0x5f
        /*0022*/ 	.short	0x0101


	//----- nvinfo : EIATTR_VRC_CTA_INIT_COUNT
	.align		4
        /*0024*/ 	.byte	0x02, 0x4a
	.zero		1
	.zero		1


	//----- nvinfo : EIATTR_EXIT_INSTR_OFFSETS
	.align		4
        /*0028*/ 	.byte	0x04, 0x1c
        /*002a*/ 	.short	(.L_136 - .L_135)


	//   ....[0]....
.L_135:
        /*002c*/ 	.word	0x00000010


	//----- nvinfo : EIATTR_MAX_THREADS
	.align		4
.L_136:
        /*0030*/ 	.byte	0x04, 0x05
        /*0032*/ 	.short	(.L_138 - .L_137)
.L_137:
        /*0034*/ 	.word	0x00000180
        /*0038*/ 	.word	0x00000001
        /*003c*/ 	.word	0x00000001


	//----- nvinfo : EIATTR_CBANK_PARAM_SIZE
	.align		4
.L_138:
        /*0040*/ 	.byte	0x03, 0x19
        /*0042*/ 	.short	0x0c80


	//----- nvinfo : EIATTR_PARAM_CBANK
	.align		4
        /*0044*/ 	.byte	0x04, 0x0a
        /*0046*/ 	.short	(.L_140 - .L_139)
	.align		4
.L_139:
        /*0048*/ 	.word	index@(.nv.constant0._ZN7cutlass13device_kernelIN5flash11enable_sm90INS1_16FlashAttnFwdSm90INS1_25CollectiveMainloopFwdSm90ILi2EN4cute5tupleIJNS5_1CILi1EEES8_S8_EEENS6_IJNS7_ILi128EEENS7_ILi96EEENS7_ILi64EEEEEELi256ENS_10bfloat16_tEfNS_4arch4Sm90ELb0ELb0ELb1ELb0ELb0ELb0ELb1ELb1ELb0ELb0ELb0ELb0EEENS1_21CollectiveEpilogueFwdINS6_IJSA_NS7_ILi256EEESB_EEES9_SE_SG_Li256ELb0ELb0ELb0ELb0EEENS1_29StaticPersistentTileSchedulerILb0EEEEEEEEEvNT_6ParamsE)
        /*004c*/ 	.short	0x0380
        /*004e*/ 	.short	0x0c80


	//----- nvinfo : EIATTR_SW_WAR
	.align		4
.L_140:
        /*0050*/ 	.byte	0x04, 0x36
        /*0052*/ 	.short	(.L_142 - .L_141)
.L_141:
        /*0054*/ 	.word	0x00000008
.L_142:


//--------------------- .nv.info._ZN7cutlass13device_kernelIN5flash11enable_sm90INS1_16FlashAttnFwdSm90INS1_25CollectiveMainloopFwdSm90ILi2EN4cute5tupleIJNS5_1CILi1EEES8_S8_EEENS6_IJNS7_ILi128EEENS7_ILi96EEENS7_ILi64EEEEEELi256ENS_10bfloat16_tEfNS_4arch4Sm90ELb0ELb0ELb1ELb1ELb0ELb0ELb0ELb1ELb0ELb0ELb0ELb0EEENS1_21CollectiveEpilogueFwdINS6_IJSA_NS7_ILi256EEESB_EEES9_SE_SG_Li256ELb1ELb0ELb0ELb0EEENS1_36VarlenDynamicPersistentTileSchedulerILi128ELi96ELi256ELi32ELb0ELb0ELb1ELb0ELb1ELb1EEEEEEEEEvNT_6ParamsE --------------------------
	.section	.nv.info._ZN7cutlass13device_kernelIN5flash11enable_sm90INS1_16FlashAttnFwdSm90INS1_25CollectiveMainloopFwdSm90ILi2EN4cute5tupleIJNS5_1CILi1EEES8_S8_EEENS6_IJNS7_ILi128EEENS7_ILi96EEENS7_ILi64EEEEEELi256ENS_10bfloat16_tEfNS_4arch4Sm90ELb0ELb0ELb1ELb1ELb0ELb0ELb0ELb1ELb0ELb0ELb0ELb0EEENS1_21CollectiveEpilogueFwdINS6_IJSA_NS7_ILi256EEESB_EEES9_SE_SG_Li256ELb1ELb0ELb0ELb0EEENS1_36VarlenDynamicPersistentTileSchedulerILi128ELi96ELi256ELi32ELb0ELb0ELb1ELb0ELb1ELb1EEEEEEEEEvNT_6ParamsE,"",@"SHT_CUDA_INFO"
	.sectionflags	@""
	.align	4


	//----- nvinfo : EIATTR_CUDA_API_VERSION
	.align		4
        /*0000*/ 	.byte	0x04, 0x37
        /*0002*/ 	.short	(.L_144 - .L_143)
.L_143:
        /*0004*/ 	.word	0x00000082


	//----- nvinfo : EIATTR_KPARAM_INFO
	.align		4
.L_144:
        /*0008*/ 	.byte	0x04, 0x17
        /*000a*/ 	.short	(.L_146 - .L_145)
.L_145:
        /*000c*/ 	.word	0x00000000
        /*0010*/ 	.short	0x0000
        /*0012*/ 	.short	0x0000
        /*0014*/ 	.byte	0x00, 0xf0, 0x01, 0x28


	//----- nvinfo : EIATTR_SPARSE_MMA_MASK
	.align		4
.L_146:
        /*0018*/ 	.byte	0x03, 0x50
        /*001a*/ 	.short	0x0000


	//----- nvinfo : EIATTR_MAXREG_COUNT
	.align		4
        /*001c*/ 	.byte	0x03, 0x1b
        /*001e*/ 	.short	0x00a8


	//----- nvinfo : EIATTR_MERCURY_ISA_VERSION
	.align		4
        /*0020*/ 	.byte	0x03, 0x5f
        /*0022*/ 	.short	0x0101


	//----- nvinfo : EIATTR_VRC_CTA_INIT_COUNT
	.align		4
        /*0024*/ 	.byte	0x02, 0x4a
	.zero		1
	.zero		1


	//----- nvinfo : EIATTR_EXIT_INSTR_OFFSETS
	.align		4
        /*0028*/ 	.byte	0x04, 0x1c
        /*002a*/ 	.short	(.L_148 - .L_147)


	//   ....[0]....
.L_147:
        /*002c*/ 	.word	0x00000010


	//----- nvinfo : EIATTR_MAX_THREADS
	.align		4
.L_148:
        /*0030*/ 	.byte	0x04, 0x05
        /*0032*/ 	.short	(.L_150 - .L_149)
.L_149:
        /*0034*/ 	.word	0x00000180
        /*0038*/ 	.word	0x00000001
        /*003c*/ 	.word	0x00000001


	//----- nvinfo : EIATTR_CBANK_PARAM_SIZE
	.align		4
.L_150:
        /*0040*/ 	.byte	0x03, 0x19
        /*0042*/ 	.short	0x0a00


	//----- nvinfo : EIATTR_PARAM_CBANK
	.align		4
        /*0044*/ 	.byte	0x04, 0x0a
        /*0046*/ 	.short	(.L_152 - .L_151)
	.align		4
.L_151:
        /*0048*/ 	.word	index@(.nv.constant0._ZN7cutlass13device_kernelIN5flash11enable_sm90INS1_16FlashAttnFwdSm90INS1_25CollectiveMainloopFwdSm90ILi2EN4cute5tupleIJNS5_1CILi1EEES8_S8_EEENS6_IJNS7_ILi128EEENS7_ILi96EEENS7_ILi64EEEEEELi256ENS_10bfloat16_tEfNS_4arch4Sm90ELb0ELb0ELb1ELb1ELb0ELb0ELb0ELb1ELb0ELb0ELb0ELb0EEENS1_21CollectiveEpilogueFwdINS6_IJSA_NS7_ILi256EEESB_EEES9_SE_SG_Li256ELb1ELb0ELb0ELb0EEENS1_36VarlenDynamicPersistentTileSchedulerILi128ELi96ELi256ELi32ELb0ELb0ELb1ELb0ELb1ELb1EEEEEEEEEvNT_6ParamsE)
        /*004c*/ 	.short	0x0380
        /*004e*/ 	.short	0x0a00


	//----- nvinfo : EIATTR_SW_WAR
	.align		4
.L_152:
        /*0050*/ 	.byte	0x04, 0x36
        /*0052*/ 	.short	(.L_154 - .L_153)
.L_153:
        /*0054*/ 	.word	0x00000008
.L_154:


//--------------------- .nv.info._ZN7cutlass13device_kernelIN5flash11enable_sm90INS1_16FlashAttnFwdSm90INS1_25CollectiveMainloopFwdSm90ILi2EN4cute5tupleIJNS5_1CILi1EEES8_S8_EEENS6_IJNS7_ILi128EEENS7_ILi96EEENS7_ILi64EEEEEELi256ENS_10bfloat16_tEfNS_4arch4Sm90ELb0ELb0ELb1ELb1ELb0ELb1ELb0ELb1ELb0ELb0ELb0ELb0EEENS1_21CollectiveEpilogueFwdINS6_IJSA_NS7_ILi256EEESB_EEES9_SE_SG_Li256ELb1ELb0ELb0ELb0EEENS1_36VarlenDynamicPersistentTileSchedulerILi128ELi96ELi256ELi32ELb0ELb0ELb1ELb0ELb1ELb1EEEEEEEEEvNT_6ParamsE --------------------------
	.section	.nv.info._ZN7cutlass13device_kernelIN5flash11enable_sm90INS1_16FlashAttnFwdSm90INS1_25CollectiveMainloopFwdSm90ILi2EN4cute5tupleIJNS5_1CILi1EEES8_S8_EEENS6_IJNS7_ILi128EEENS7_ILi96EEENS7_ILi64EEEEEELi256ENS_10bfloat16_tEfNS_4arch4Sm90ELb0ELb0ELb1ELb1ELb0ELb1ELb0ELb1ELb0ELb0ELb0ELb0EEENS1_21CollectiveEpilogueFwdINS6_IJSA_NS7_ILi256EEESB_EEES9_SE_SG_Li256ELb1ELb0ELb0ELb0EEENS1_36VarlenDynamicPersistentTileSchedulerILi128ELi96ELi256ELi32ELb0ELb0ELb1ELb0ELb1ELb1EEEEEEEEEvNT_6ParamsE,"",@"SHT_CUDA_INFO"
	.sectionflags	@""
	.align	4


	//----- nvinfo : EIATTR_CUDA_API_VERSION
	.align		4
        /*0000*/ 	.byte	0x04, 0x37
        /*0002*/ 	.short	(.L_156 - .L_155)
.L_155:
        /*0004*/ 	.word	0x00000082


	//----- nvinfo : EIATTR_KPARAM_INFO
	.align		4
.L_156:
        /*0008*/ 	.byte	0x04, 0x17
        /*000a*/ 	.short	(.L_158 - .L_157)
.L_157:
        /*000c*/ 	.word	0x00000000
        /*0010*/ 	.short	0x0000
        /*0012*/ 	.short	0x0000
        /*0014*/ 	.byte	0x00, 0xf0, 0x01, 0x28


	//----- nvinfo : EIATTR_SPARSE_MMA_MASK
	.align		4
.L_158:
        /*0018*/ 	.byte	0x03, 0x50
        /*001a*/ 	.short	0x0000


	//----- nvinfo : EIATTR_MAXREG_COUNT
	.align		4
        /*001c*/ 	.byte	0x03, 0x1b
        /*001e*/ 	.short	0x00a8


	//----- nvinfo : EIATTR_MERCURY_ISA_VERSION
	.align		4
        /*0020*/ 	.byte	0x03, 0x5f
        /*0022*/ 	.short	0x0101


	//----- nvinfo : EIATTR_VRC_CTA_INIT_COUNT
	.align		4
        /*0024*/ 	.byte	0x02, 0x4a
	.zero		1
	.zero		1


	//----- nvinfo : EIATTR_EXIT_INSTR_OFFSETS
	.align		4
        /*0028*/ 	.byte	0x04, 0x1c
        /*002a*/ 	.short	(.L_160 - .L_159)


	//   ....[0]....
.L_159:
        /*002c*/ 	.word	0x00000010


	//----- nvinfo : EIATTR_MAX_THREADS
	.align		4
.L_160:
        /*0030*/ 	.byte	0x04, 0x05
        /*0032*/ 	.short	(.L_162 - .L_161)
.L_161:
        /*0034*/ 	.word	0x00000180
        /*0038*/ 	.word	0x00000001
        /*003c*/ 	.word	0x00000001


	//----- nvinfo : EIATTR_CBANK_PARAM_SIZE
	.align		4
.L_162:
        /*0040*/ 	.byte	0x03, 0x19
        /*0042*/ 	.short	0x0a00


	//----- nvinfo : EIATTR_PARAM_CBANK
	.align		4
        /*0044*/ 	.byte	0x04, 0x0a
        /*0046*/ 	.short	(.L_164 - .L_163)
	.align		4
.L_163:
        /*0048*/ 	.word	index@(.nv.constant0._ZN7cutlass13device_kernelIN5flash11enable_sm90INS1_16FlashAttnFwdSm90INS1_25CollectiveMainloopFwdSm90ILi2EN4cute5tupleIJNS5_1CILi1EEES8_S8_EEENS6_IJNS7_ILi128EEENS7_ILi96EEENS7_ILi64EEEEEELi256ENS_10bfloat16_tEfNS_4arch4Sm90ELb0ELb0ELb1ELb1ELb0ELb1ELb0ELb1ELb0ELb0ELb0ELb0EEENS1_21CollectiveEpilogueFwdINS6_IJSA_NS7_ILi256EEESB_EEES9_SE_SG_Li256ELb1ELb0ELb0ELb0EEENS1_36VarlenDynamicPersistentTileSchedulerILi128ELi96ELi256ELi32ELb0ELb0ELb1ELb0ELb1ELb1EEEEEEEEEvNT_6ParamsE)
        /*004c*/ 	.short	0x0380
        /*004e*/ 	.short	0x0a00


	//----- nvinfo : EIATTR_SW_WAR
	.align		4
.L_164:
        /*0050*/ 	.byte	0x04, 0x36
        /*0052*/ 	.short	(.L_166 - .L_165)
.L_165:
        /*0054*/ 	.word	0x00000008
.L_166:


//--------------------- .nv.info._ZN7cutlass13device_kernelIN5flash11enable_sm90INS1_16FlashAttnFwdSm90INS1_25CollectiveMainloopFwdSm90ILi2EN4cute5tupleIJNS5_1CILi1EEES8_S8_EEENS6_IJNS7_ILi128EEENS7_ILi96EEENS7_ILi64EEEEEELi256ENS_10bfloat16_tEfNS_4arch4Sm90ELb0ELb0ELb1ELb1ELb0ELb0ELb1ELb1ELb0ELb0ELb0ELb0EEENS1_21CollectiveEpilogueFwdINS6_IJSA_NS7_ILi256EEESB_EEES9_SE_SG_Li256ELb1ELb0ELb0ELb0EEENS1_36VarlenDynamicPersistentTileSchedulerILi128ELi96ELi256ELi32ELb0ELb0ELb1ELb0ELb1ELb1EEEEEEEEEvNT_6ParamsE --------------------------
	.section	.nv.info._ZN7cutlass13device_kernelIN5flash11enable_sm90INS1_16FlashAttnFwdSm90INS1_25CollectiveMainloopFwdSm90ILi2EN4cute5tupleIJNS5_1CILi1EEES8_S8_EEENS6_IJNS7_ILi128EEENS7_ILi96EEENS7_ILi64EEEEEELi256ENS_10bfloat16_tEfNS_4arch4Sm90ELb0ELb0ELb1ELb1ELb0ELb0ELb1ELb1ELb0ELb0ELb0ELb0EEENS1_21CollectiveEpilogueFwdINS6_IJSA_NS7_ILi256EEESB_EEES9_SE_SG_Li256ELb1ELb0ELb0ELb0EEENS1_36VarlenDynamicPersistentTileSchedulerILi128ELi96ELi256ELi32ELb0ELb0ELb1ELb0ELb1ELb1EEEEEEEEEvNT_6ParamsE,"",@"SHT_CUDA_INFO"
	.sectionflags	@""
	.align	4


	//----- nvinfo : EIATTR_CUDA_API_VERSION
	.align		4
        /*0000*/ 	.byte	0x04, 0x37
        /*0002*/ 	.short	(.L_168 - .L_167)
.L_167:
        /*0004*/ 	.word	0x00000082


	//----- nvinfo : EIATTR_KPARAM_INFO
	.align		4
.L_168:
        /*0008*/ 	.byte	0x04, 0x17
        /*000a*/ 	.short	(.L_170 - .L_169)
.L_169:
        /*000c*/ 	.word	0x00000000
        /*0010*/ 	.short	0x0000
        /*0012*/ 	.short	0x0000
        /*0014*/ 	.byte	0x00, 0xf0, 0x01, 0x2c


	//----- nvinfo : EIATTR_SPARSE_MMA_MASK
	.align		4
.L_170:
        /*0018*/ 	.byte	0x03, 0x50
        /*001a*/ 	.short	0x0000


	//----- nvinfo : EIATTR_MAXREG_COUNT
	.align		4
        /*001c*/ 	.byte	0x03, 0x1b
        /*001e*/ 	.short	0x00a8


	//----- nvinfo : EIATTR_MERCURY_ISA_VERSION
	.align		4
        /*0020*/ 	.byte	0x03, 0x5f
        /*0022*/ 	.short	0x0101


	//----- nvinfo : EIATTR_VRC_CTA_INIT_COUNT
	.align		4
        /*0024*/ 	.byte	0x02, 0x4a
	.zero		1
	.zero		1


	//----- nvinfo : EIATTR_EXIT_INSTR_OFFSETS
	.align		4
        /*0028*/ 	.byte	0x04, 0x1c
        /*002a*/ 	.short	(.L_172 - .L_171)


	//   ....[0]....
.L_171:
        /*002c*/ 	.word	0x00000010


	//----- nvinfo : EIATTR_MAX_THREADS
	.align		4
.L_172:
        /*0030*/ 	.byte	0x04, 0x05
        /*0032*/ 	.short	(.L_174 - .L_173)
.L_173:
        /*0034*/ 	.word	0x00000180
        /*0038*/ 	.word	0x00000001
        /*003c*/ 	.word	0x00000001


	//----- nvinfo : EIATTR_CBANK_PARAM_SIZE
	.align		4
.L_174:
        /*0040*/ 	.byte	0x03, 0x19
        /*0042*/ 	.short	0x0b00


	//----- nvinfo : EIATTR_PARAM_CBANK
	.align		4
        /*0044*/ 	.byte	0x04, 0x0a
        /*0046*/ 	.short	(.L_176 - .L_175)
	.align		4
.L_175:
        /*0048*/ 	.word	index@(.nv.constant0._ZN7cutlass13device_kernelIN5flash11enable_sm90INS1_16FlashAttnFwdSm90INS1_25CollectiveMainloopFwdSm90ILi2EN4cute5tupleIJNS5_1CILi1EEES8_S8_EEENS6_IJNS7_ILi128EEENS7_ILi96EEENS7_ILi64EEEEEELi256ENS_10bfloat16_tEfNS_4arch4Sm90ELb0ELb0ELb1ELb1ELb0ELb0ELb1ELb1ELb0ELb0ELb0ELb0EEENS1_21CollectiveEpilogueFwdINS6_IJSA_NS7_ILi256EEESB_EEES9_SE_SG_Li256ELb1ELb0ELb0ELb0EEENS1_36VarlenDynamicPersistentTileSchedulerILi128ELi96ELi256ELi32ELb0ELb0ELb1ELb0ELb1ELb1EEEEEEEEEvNT_6ParamsE)
        /*004c*/ 	.short	0x0380
        /*004e*/ 	.short	0x0b00


	//----- nvinfo : EIATTR_SW_WAR
	.align		4
.L_176:
        /*0050*/ 	.byte	0x04, 0x36
        /*0052*/ 	.short	(.L_178 - .L_177)
.L_177:
        /*0054*/ 	.word	0x00000008
.L_178:


//--------------------- .nv.info._ZN7cutlass13device_kernelIN5flash11enable_sm90INS1_16FlashAttnFwdSm90INS1_25CollectiveMainloopFwdSm90ILi2EN4cute5tupleIJNS5_1CILi1EEES8_S8_EEENS6_IJNS7_ILi128EEENS7_ILi96EEENS7_ILi64EEEEEELi256ENS_10bfloat16_tEfNS_4arch4Sm90ELb0ELb0ELb1ELb1ELb0ELb1ELb1ELb1ELb0ELb0ELb0ELb0EEENS1_21CollectiveEpilogueFwdINS6_IJSA_NS7_ILi256EEESB_EEES9_SE_SG_Li256ELb1ELb0ELb0ELb0EEENS1_36VarlenDynamicPersistentTileSchedulerILi128ELi96ELi256ELi32ELb0ELb0ELb1ELb0ELb1ELb1EEEEEEEEEvNT_6ParamsE --------------------------
	.section	.nv.info._ZN7cutlass13device_kernelIN5flash11enable_sm90INS1_16FlashAttnFwdSm90INS1_25CollectiveMainloopFwdSm90ILi2EN4cute5tupleIJNS5_1CILi1EEES8_S8_EEENS6_IJNS7_ILi128EEENS7_ILi96EEENS7_ILi64EEEEEELi256ENS_10bfloat16_tEfNS_4arch4Sm90ELb0ELb0ELb1ELb1ELb0ELb1ELb1ELb1ELb0ELb0ELb0ELb0EEENS1_21CollectiveEpilogueFwdINS6_IJSA_NS7_ILi256EEESB_EEES9_SE_SG_Li256ELb1ELb0ELb0ELb0EEENS1_36VarlenDynamicPersistentTileSchedulerILi128ELi96ELi256ELi32ELb0ELb0ELb1ELb0ELb1ELb1EEEEEEEEEvNT_6ParamsE,"",@"SHT_CUDA_INFO"
	.sectionflags	@""
	.align	4


	//----- nvinfo : EIATTR_CUDA_API_VERSION
	.align		4
        /*0000*/ 	.byte	0x04, 0x37
        /*0002*/ 	.short	(.L_180 - .L_179)
.L_179:
        /*0004*/ 	.word	0x00000082


	//----- nvinfo : EIATTR_KPARAM_INFO
	.align		4
.L_180:
        /*0008*/ 	.byte	0x04, 0x17
        /*000a*/ 	.short	(.L_182 - .L_181)
.L_181:
        /*000c*/ 	.word	0x00000000
        /*0010*/ 	.short	0x0000
        /*0012*/ 	.short	0x0000
        /*0014*/ 	.byte	0x00, 0xf0, 0x01, 0x2c


	//----- nvinfo : EIATTR_SPARSE_MMA_MASK
	.align		4
.L_182:
        /*0018*/ 	.byte	0x03, 0x50
        /*001a*/ 	.short	0x0000


	//----- nvinfo : EIATTR_MAXREG_COUNT
	.align		4
        /*001c*/ 	.byte	0x03, 0x1b
        /*001e*/ 	.short	0x00a8


	//----- nvinfo : EIATTR_MERCURY_ISA_VERSION
	.align		4
        /*0020*/ 	.byte	0x03, 0x5f
        /*0022*/ 	.short	0x0101


	//----- nvinfo : EIATTR_VRC_CTA_INIT_COUNT
	.align		4
        /*0024*/ 	.byte	0x02, 0x4a
	.zero		1
	.zero		1


	//----- nvinfo : EIATTR_EXIT_INSTR_OFFSETS
	.align		4
        /*0028*/ 	.byte	0x04, 0x1c
        /*002a*/ 	.short	(.L_184 - .L_183)


	//   ....[0]....
.L_183:
        /*002c*/ 	.word	0x00000010


	//----- nvinfo : EIATTR_MAX_THREADS
	.align		4
.L_184:
        /*0030*/ 	.byte	0x04, 0x05
        /*0032*/ 	.short	(.L_186 - .L_185)
.L_185:
        /*0034*/ 	.word	0x00000180
        /*0038*/ 	.word	0x00000001
        /*003c*/ 	.word	0x00000001


	//----- nvinfo : EIATTR_CBANK_PARAM_SIZE
	.align		4
.L_186:
        /*0040*/ 	.byte	0x03, 0x19
        /*0042*/ 	.short	0x0b00


	//----- nvinfo : EIATTR_PARAM_CBANK
	.align		4
        /*0044*/ 	.byte	0x04, 0x0a
        /*0046*/ 	.short	(.L_188 - .L_187)
	.align		4
.L_187:
        /*0048*/ 	.word	index@(.nv.constant0._ZN7cutlass13device_kernelIN5flash11enable_sm90INS1_16FlashAttnFwdSm90INS1_25CollectiveMainloopFwdSm90ILi2EN4cute5tupleIJNS5_1CILi1EEES8_S8_EEENS6_IJNS7_ILi128EEENS7_ILi96EEENS7_ILi64EEEEEELi256ENS_10bfloat16_tEfNS_4arch4Sm90ELb0ELb0ELb1ELb1ELb0ELb1ELb1ELb1ELb0ELb0ELb0ELb0EEENS1_21CollectiveEpilogueFwdINS6_IJSA_NS7_ILi256EEESB_EEES9_SE_SG_Li256ELb1ELb0ELb0ELb0EEENS1_36VarlenDynamicPersistentTileSchedulerILi128ELi96ELi256ELi32ELb0ELb0ELb1ELb0ELb1ELb1EEEEEEEEEvNT_6ParamsE)
        /*004c*/ 	.short	0x0380
        /*004e*/ 	.short	0x0b00


	//----- nvinfo : EIATTR_SW_WAR
	.align		4
.L_188:
        /*0050*/ 	.byte	0x04, 0x36
        /*0052*/ 	.short	(.L_190 - .L_189)
.L_189:
        /*0054*/ 	.word	0x00000008
.L_190:


//--------------------- .nv.info._ZN7cutlass13device_kernelIN5flash11enable_sm90INS1_16FlashAttnFwdSm90INS1_25CollectiveMainloopFwdSm90ILi2EN4cute5tupleIJNS5_1CILi1EEES8_S8_EEENS6_IJNS7_ILi128EEENS7_ILi96EEENS7_ILi64EEEEEELi256ENS_10bfloat16_tEfNS_4arch4Sm90ELb0ELb1ELb1ELb0ELb0ELb0ELb0ELb1ELb0ELb0ELb0ELb0EEENS1_21CollectiveEpilogueFwdINS6_IJSA_NS7_ILi256EEESB_EEES9_SE_SG_Li256ELb0ELb0ELb0ELb0EEENS1_30DynamicPersistentTileSchedulerILi256ELi32ELb0ELb0ELb1EEEEEEEEEvNT_6ParamsE --------------------------
	.section	.nv.info._ZN7cutlass13device_kernelIN5flash11enable_sm90INS1_16FlashAttnFwdSm90INS1_25CollectiveMainloopFwdSm90ILi2EN4cute5tupleIJNS5_1CILi1EEES8_S8_EEENS6_IJNS7_ILi128EEENS7_ILi96EEENS7_ILi64EEEEEELi256ENS_10bfloat16_tEfNS_4arch4Sm90ELb0ELb1ELb1ELb0ELb0ELb0ELb0ELb1ELb0ELb0ELb0ELb0EEENS1_21CollectiveEpilogueFwdINS6_IJSA_NS7_ILi256EEESB_EEES9_SE_SG_Li256ELb0ELb0ELb0ELb0EEENS1_30DynamicPersistentTileSchedulerILi256ELi32ELb0ELb0ELb1EEEEEEEEEvNT_6ParamsE,"",@"SHT_CUDA_INFO"
	.sectionflags	@""
	.align	4


	//----- nvinfo : EIATTR_CUDA_API_VERSION
	.align		4
        /*0000*/ 	.byte	0x04, 0x37
        /*0002*/ 	.short	(.L_192 - .L_191)
.L_191:
        /*0004*/ 	.word	0x00000082


	//----- nvinfo : EIATTR_KPARAM_INFO
	.align		4
.L_192:
        /*0008*/ 	.byte	0x04, 0x17
        /*000a*/ 	.short	(.L_194 - .L_193)
.L_193:
        /*000c*/ 	.word	0x00000000
        /*0010*/ 	.short	0x0000
        /*0012*/ 	.short	0x0000
        /*0014*/ 	.byte	0x00, 0xf0, 0x01, 0x2e


	//----- nvinfo : EIATTR_SPARSE_MMA_MASK
	.align		4
.L_194:
        /*0018*/ 	.byte	0x03, 0x50
        /*001a*/ 	.short	0x0000


	//----- nvinfo : EIATTR_MAXREG_COUNT
	.align		4
        /*001c*/ 	.byte	0x03, 0x1b
        /*001e*/ 	.short	0x00a8


	//----- nvinfo : EIATTR_MERCURY_ISA_VERSION
	.align		4
        /*0020*/ 	.byte	0x03, 0x5f
        /*0022*/ 	.short	0x0101


	//----- nvinfo : EIATTR_VRC_CTA_INIT_COUNT
	.align		4
        /*0024*/ 	.byte	0x02, 0x4a
	.zero		1
	.zero		1


	//----- nvinfo : EIATTR_EXIT_INSTR_OFFSETS
	.align		4
        /*0028*/ 	.byte	0x04, 0x1c
        /*002a*/ 	.short	(.L_196 - .L_195)


	//   ....[0]....
.L_195:
        /*002c*/ 	.word	0x00000010


	//----- nvinfo : EIATTR_MAX_THREADS
	.align		4
.L_196:
        /*0030*/ 	.byte	0x04, 0x05
        /*0032*/ 	.short	(.L_198 - .L_197)
.L_197:
        /*0034*/ 	.word	0x00000180
        /*0038*/ 	.word	0x00000001
        /*003c*/ 	.word	0x00000001


	//----- nvinfo : EIATTR_CBANK_PARAM_SIZE
	.align		4
.L_198:
        /*0040*/ 	.byte	0x03, 0x19
        /*0042*/ 	.short	0x0b80


	//----- nvinfo : EIATTR_PARAM_CBANK
	.align		4
        /*0044*/ 	.byte	0x04, 0x0a
        /*0046*/ 	.short	(.L_200 - .L_199)
	.align		4
.L_199:
        /*0048*/ 	.word	index@(.nv.constant0._ZN7cutlass13device_kernelIN5flash11enable_sm90INS1_16FlashAttnFwdSm90INS1_25CollectiveMainloopFwdSm90ILi2EN4cute5tupleIJNS5_1CILi1EEES8_S8_EEENS6_IJNS7_ILi128EEENS7_ILi96EEENS7_ILi64EEEEEELi256ENS_10bfloat16_tEfNS_4arch4Sm90ELb0ELb1ELb1ELb0ELb0ELb0ELb0ELb1ELb0ELb0ELb0ELb0EEENS1_21CollectiveEpilogueFwdINS6_IJSA_NS7_ILi256EEESB_EEES9_SE_SG_Li256ELb0ELb0ELb0ELb0EEENS1_30DynamicPersistentTileSchedulerILi256ELi32ELb0ELb0ELb1EEEEEEEEEvNT_6ParamsE)
        /*004c*/ 	.short	0x0380
        /*004e*/ 	.short	0x0b80


	//----- nvinfo : EIATTR_SW_WAR
	.align		4
.L_200:
        /*0050*/ 	.byte	0x04, 0x36
        /*0052*/ 	.short	(.L_202 - .L_201)
.L_201:
        /*0054*/ 	.word	0x00000008
.L_202:


//--------------------- .nv.info._ZN7cutlass13device_kernelIN5flash11enable_sm90INS1_16FlashAttnFwdSm90INS1_25CollectiveMainloopFwdSm90ILi2EN4cute5tupleIJNS5_1CILi1EEES8_S8_EEENS6_IJNS7_ILi128EEENS7_ILi96EEENS7_ILi64EEEEEELi256ENS_10bfloat16_tEfNS_4arch4Sm90ELb0ELb1ELb1ELb0ELb0ELb0ELb1ELb1ELb0ELb0ELb0ELb0EEENS1_21CollectiveEpilogueFwdINS6_IJSA_NS7_ILi256EEESB_EEES9_SE_SG_Li256ELb0ELb0ELb0ELb0EEENS1_30DynamicPersistentTileSchedulerILi256ELi32ELb0ELb0ELb1EEEEEEEEEvNT_6ParamsE --------------------------
	.section	.nv.info._ZN7cutlass13device_kernelIN5flash11enable_sm90INS1_16FlashAttnFwdSm90INS1_25CollectiveMainloopFwdSm90ILi2EN4cute5tupleIJNS5_1CILi1EEES8_S8_EEENS6_IJNS7_ILi128EEENS7_ILi96EEENS7_ILi64EEEEEELi256ENS_10bfloat16_tEfNS_4arch4Sm90ELb0ELb1ELb1ELb0ELb0ELb0ELb1ELb1ELb0ELb0ELb0ELb0EEENS1_21CollectiveEpilogueFwdINS6_IJSA_NS7_ILi256EEESB_EEES9_SE_SG_Li256ELb0ELb0ELb0ELb0EEENS1_30DynamicPersistentTileSchedulerILi256ELi32ELb0ELb0ELb1EEEEEEEEEvNT_6ParamsE,"",@"SHT_CUDA_INFO"
	.sectionflags	@""
	.align	4


	//----- nvinfo : EIATTR_CUDA_API_VERSION
	.align		4
        /*0000*/ 	.byte	0x04, 0x37
        /*0002*/ 	.short	(.L_204 - .L_203)
.L_203:
        /*0004*/ 	.word	0x00000082


	//----- nvinfo : EIATTR_KPARAM_INFO
	.align		4
.L_204:
        /*0008*/ 	.byte	0x04, 0x17
        /*000a*/ 	.short	(.L_206 - .L_205)
.L_205:
        /*000c*/ 	.word	0x00000000
        /*0010*/ 	.short	0x0000
        /*0012*/ 	.short	0x0000
        /*0014*/ 	.byte	0x00, 0xf0, 0x01, 0x32


	//----- nvinfo : EIATTR_SPARSE_MMA_MASK
	.align		4
.L_206:
        /*0018*/ 	.byte	0x03, 0x50
        /*001a*/ 	.short	0x0000


	//----- nvinfo : EIATTR_MAXREG_COUNT
	.align		4
        /*001c*/ 	.byte	0x03, 0x1b
        /*001e*/ 	.short	0x00a8


	//----- nvinfo : EIATTR_MERCURY_ISA_VERSION
	.align		4
        /*0020*/ 	.byte	0x03, 0x5f
        /*0022*/ 	.short	0x0101


	//----- nvinfo : EIATTR_VRC_CTA_INIT_COUNT
	.align		4
        /*0024*/ 	.byte	0x02, 0x4a
	.zero		1
	.zero		1


	//----- nvinfo : EIATTR_EXIT_INSTR_OFFSETS
	.align		4
        /*0028*/ 	.byte	0x04, 0x1c
        /*002a*/ 	.short	(.L_208 - .L_207)


	//   ....[0]....
.L_207:
        /*002c*/ 	.word	0x00000010


	//----- nvinfo : EIATTR_MAX_THREADS
	.align		4
.L_208:
        /*0030*/ 	.byte	0x04, 0x05
        /*0032*/ 	.short	(.L_210 - .L_209)
.L_209:
        /*0034*/ 	.word	0x00000180
        /*0038*/ 	.word	0x00000001
        /*003c*/ 	.word	0x00000001


	//----- nvinfo : EIATTR_CBANK_PARAM_SIZE
	.align		4
.L_210:
        /*0040*/ 	.byte	0x03, 0x19
        /*0042*/ 	.short	0x0c80


	//----- nvinfo : EIATTR_PARAM_CBANK
	.align		4
        /*0044*/ 	.byte	0x04, 0x0a
        /*0046*/ 	.short	(.L_212 - .L_211)
	.align		4
.L_211:
        /*0048*/ 	.word	index@(.nv.constant0._ZN7cutlass13device_kernelIN5flash11enable_sm90INS1_16FlashAttnFwdSm90INS1_25CollectiveMainloopFwdSm90ILi2EN4cute5tupleIJNS5_1CILi1EEES8_S8_EEENS6_IJNS7_ILi128EEENS7_ILi96EEENS7_ILi64EEEEEELi256ENS_10bfloat16_tEfNS_4arch4Sm90ELb0ELb1ELb1ELb0ELb0ELb0ELb1ELb1ELb0ELb0ELb0ELb0EEENS1_21CollectiveEpilogueFwdINS6_IJSA_NS7_ILi256EEESB_EEES9_SE_SG_Li256ELb0ELb0ELb0ELb0EEENS1_30DynamicPersistentTileSchedulerILi256ELi32ELb0ELb0ELb1EEEEEEEEEvNT_6ParamsE)
        /*004c*/ 	.short	0x0380
        /*004e*/ 	.short	0x0c80


	//----- nvinfo : EIATTR_SW_WAR
	.align		4
.L_212:
        /*0050*/ 	.byte	0x04, 0x36
        /*0052*/ 	.short	(.L_214 - .L_213)
.L_213:
        /*0054*/ 	.word	0x00000008
.L_214:


//--------------------- .nv.info._ZN7cutlass13device_kernelIN5flash11enable_sm90INS1_16FlashAttnFwdSm90INS1_25CollectiveMainloopFwdSm90ILi2EN4cute5tupleIJNS5_1CILi1EEES8_S8_EEENS6_IJNS7_ILi128EEENS7_ILi96EEENS7_ILi64EEEEEELi256ENS_10bfloat16_tEfNS_4arch4Sm90ELb0ELb1ELb1ELb1ELb0ELb0ELb0ELb1ELb0ELb0ELb0ELb0EEENS1_21CollectiveEpilogueFwdINS6_IJSA_NS7_ILi256EEESB_EEES9_SE_SG_Li256ELb1ELb0ELb0ELb0EEENS1_36VarlenDynamicPersistentTileSchedulerILi128ELi96ELi256ELi32ELb0ELb0ELb1ELb1ELb0ELb1EEEEEEEEEvNT_6ParamsE --------------------------
	.section	.nv.info._ZN7cutlass13device_kernelIN5flash11enable_sm90INS1_16FlashAttnFwdSm90INS1_25CollectiveMainloopFwdSm90ILi2EN4cute5tupleIJNS5_1CILi1EEES8_S8_EEENS6_IJNS7_ILi128EEENS7_ILi96EEENS7_ILi64EEEEEELi256ENS_10bfloat16_tEfNS_4arch4Sm90ELb0ELb1ELb1ELb1ELb0ELb0ELb0ELb1ELb0ELb0ELb0ELb0EEENS1_21CollectiveEpilogueFwdINS6_IJSA_NS7_ILi256EEESB_EEES9_SE_SG_Li256ELb1ELb0ELb0ELb0EEENS1_36VarlenDynamicPersistentTileSchedulerILi128ELi96ELi256ELi32ELb0ELb0ELb1ELb1ELb0ELb1EEEEEEEEEvNT_6ParamsE,"",@"SHT_CUDA_INFO"
	.sectionflags	@""
	.align	4


	//----- nvinfo : EIATTR_CUDA_API_VERSION
	.align		4
        /*0000*/ 	.byte	0x04, 0x37
        /*0002*/ 	.short	(.L_216 - .L_215)
.L_215:
        /*0004*/ 	.word	0x00000082


	//----- nvinfo : EIATTR_KPARAM_INFO
	.align		4
.L_216:
        /*0008*/ 	.byte	0x04, 0x17
        /*000a*/ 	.short	(.L_218 - .L_217)
.L_217:
        /*000c*/ 	.word	0x00000000
        /*0010*/ 	.short	0x0000
        /*0012*/ 	.short	0x0000
        /*0014*/ 	.byte	0x00, 0xf0, 0x01, 0x28


	//----- nvinfo : EIATTR_SPARSE_MMA_MASK
	.align		4
.L_218:
        /*0018*/ 	.byte	0x03, 0x50
        /*001a*/ 	.short	0x0000


	//----- nvinfo : EIATTR_MAXREG_COUNT
	.align		4
        /*001c*/ 	.byte	0x03, 0x1b
        /*001e*/ 	.short	0x00a8


	//----- nvinfo : EIATTR_MERCURY_ISA_VERSION
	.align		4
        /*0020*/ 	.byte	0x03, 0x5f
        /*0022*/ 	.short	0x0101


	//----- nvinfo : EIATTR_VRC_CTA_INIT_COUNT
	.align		4
        /*0024*/ 	.byte	0x02, 0x4a
	.zero		1
	.zero		1


	//----- nvinfo : EIATTR_EXIT_INSTR_OFFSETS
	.align		4
        /*0028*/ 	.byte	0x04, 0x1c
        /*002a*/ 	.short	(.L_220 - .L_219)


	//   ....[0]....
.L_219:
        /*002c*/ 	.word	0x00000010


	//----- nvinfo : EIATTR_MAX_THREADS
	.align		4
.L_220:
        /*0030*/ 	.byte	0x04, 0x05
        /*0032*/ 	.short	(.L_222 - .L_221)
.L_221:
        /*0034*/ 	.word	0x00000180
        /*0038*/ 	.word	0x00000001
        /*003c*/ 	.word	0x00000001


	//----- nvinfo : EIATTR_CBANK_PARAM_SIZE
	.align		4
.L_222:
        /*0040*/ 	.byte	0x03, 0x19
        /*0042*/ 	.short	0x0a00


	//----- nvinfo : EIATTR_PARAM_CBANK
	.align		4
        /*0044*/ 	.byte	0x04, 0x0a
        /*0046*/ 	.short	(.L_224 - .L_223)
	.align		4
.L_223:
        /*0048*/ 	.word	index@(.nv.constant0._ZN7cutlass13device_kernelIN5flash11enable_sm90INS1_16FlashAttnFwdSm90INS1_25CollectiveMainloopFwdSm90ILi2EN4cute5tupleIJNS5_1CILi1EEES8_S8_EEENS6_IJNS7_ILi128EEENS7_ILi96EEENS7_ILi64EEEEEELi256ENS_10bfloat16_tEfNS_4arch4Sm90ELb0ELb1ELb1ELb1ELb0ELb0ELb0ELb1ELb0ELb0ELb0ELb0EEENS1_21CollectiveEpilogueFwdINS6_IJSA_NS7_ILi256EEESB_EEES9_SE_SG_Li256ELb1ELb0ELb0ELb0EEENS1_36VarlenDynamicPersistentTileSchedulerILi128ELi96ELi256ELi32ELb0ELb0ELb1ELb1ELb0ELb1EEEEEEEEEvNT_6ParamsE)
        /*004c*/ 	.short	0x0380
        /*004e*/ 	.short	0x0a00


	//----- nvinfo : EIATTR_SW_WAR
	.align		4
.L_224:
        /*0050*/ 	.byte	0x04, 0x36
        /*0052*/ 	.short	(.L_226 - .L_225)
.L_225:
        /*0054*/ 	.word	0x00000008
.L_226:


//--------------------- .nv.info._ZN7cutlass13device_kernelIN5flash11enable_sm90INS1_16FlashAttnFwdSm90INS1_25CollectiveMainloopFwdSm90ILi2EN4cute5tupleIJNS5_1CILi1EEES8_S8_EEENS6_IJNS7_ILi128EEENS7_ILi96EEENS7_ILi64EEEEEELi256ENS_10bfloat16_tEfNS_4arch4Sm90ELb0ELb1ELb1ELb1ELb0ELb1ELb0ELb1ELb0ELb0ELb0ELb0EEENS1_21CollectiveEpilogueFwdINS6_IJSA_NS7_ILi256EEESB_EEES9_SE_SG_Li256ELb1ELb0ELb0ELb0EEENS1_36VarlenDynamicPersistentTileSchedulerILi128ELi96ELi256ELi32ELb0ELb0ELb1ELb1ELb0ELb1EEEEEEEEEvNT_6ParamsE --------------------------
	.section	.nv.info._ZN7cutlass13device_kernelIN5flash11enable_sm90INS1_16FlashAttnFwdSm90INS1_25CollectiveMainloopFwdSm90ILi2EN4cute5tupleIJNS5_1CILi1EEES8_S8_EEENS6_IJNS7_ILi128EEENS7_ILi96EEENS7_ILi64EEEEEELi256ENS_10bfloat16_tEfNS_4arch4Sm90ELb0ELb1ELb1ELb1ELb0ELb1ELb0ELb1ELb0ELb0ELb0ELb0EEENS1_21CollectiveEpilogueFwdINS6_IJSA_NS7_ILi256EEESB_EEES9_SE_SG_Li256ELb1ELb0ELb0ELb0EEENS1_36VarlenDynamicPersistentTileSchedulerILi128ELi96ELi256ELi32ELb0ELb0ELb1ELb1ELb0ELb1EEEEEEEEEvNT_6ParamsE,"",@"SHT_CUDA_INFO"
	.sectionflags	@""
	.align	4


	//----- nvinfo : EIATTR_CUDA_API_VERSION
	.align		4
        /*0000*/ 	.byte	0x04, 0x37
        /*0002*/ 	.short	(.L_228 - .L_227)
.L_227:
        /*0004*/ 	.word	0x00000082


	//----- nvinfo : EIATTR_KPARAM_INFO
	.align		4
.L_228:
        /*0008*/ 	.byte	0x04, 0x17
        /*000a*/ 	.short	(.L_230 - .L_229)
.L_229:
        /*000c*/ 	.word	0x00000000
        /*0010*/ 	.short	0x0000
        /*0012*/ 	.short	0x0000
        /*0014*/ 	.byte	0x00, 0xf0, 0x01, 0x28


	//----- nvinfo : EIATTR_SPARSE_MMA_MASK
	.align		4
.L_230:
        /*0018*/ 	.byte	0x03, 0x50
        /*001a*/ 	.short	0x0000


	//----- nvinfo : EIATTR_MAXREG_COUNT
	.align		4
        /*001c*/ 	.byte	0x03, 0x1b
        /*001e*/ 	.short	0x00a8


	//----- nvinfo : EIATTR_MERCURY_ISA_VERSION
	.align		4
        /*0020*/ 	.byte	0x03, 0x5f
        /*0022*/ 	.short	0x0101


	//----- nvinfo : EIATTR_VRC_CTA_INIT_COUNT
	.align		4
        /*0024*/ 	.byte	0x02, 0x4a
	.zero		1
	.zero		1


	//----- nvinfo : EIATTR_EXIT_INSTR_OFFSETS
	.align		4
        /*0028*/ 	.byte	0x04, 0x1c
        /*002a*/ 	.short	(.L_232 - .L_231)


	//   ....[0]....
.L_231:
        /*002c*/ 	.word	0x00000010


	//----- nvinfo : EIATTR_MAX_THREADS
	.align		4
.L_232:
        /*0030*/ 	.byte	0x04, 0x05
        /*0032*/ 	.short	(.L_234 - .L_233)
.L_233:
        /*0034*/ 	.word	0x00000180
        /*0038*/ 	.word	0x00000001
        /*003c*/ 	.word	0x00000001


	//----- nvinfo : EIATTR_CBANK_PARAM_SIZE
	.align		4
.L_234:
        /*0040*/ 	.byte	0x03, 0x19
        /*0042*/ 	.short	0x0a00


	//----- nvinfo : EIATTR_PARAM_CBANK
	.align		4
        /*0044*/ 	.byte	0x04, 0x0a
        /*0046*/ 	.short	(.L_236 - .L_235)
	.align		4
.L_235:
        /*0048*/ 	.word	index@(.nv.constant0._ZN7cutlass13device_kernelIN5flash11enable_sm90INS1_16FlashAttnFwdSm90INS1_25CollectiveMainloopFwdSm90ILi2EN4cute5tupleIJNS5_1CILi1EEES8_S8_EEENS6_IJNS7_ILi128EEENS7_ILi96EEENS7_ILi64EEEEEELi256ENS_10bfloat16_tEfNS_4arch4Sm90ELb0ELb1ELb1ELb1ELb0ELb1ELb0ELb1ELb0ELb0ELb0ELb0EEENS1_21CollectiveEpilogueFwdINS6_IJSA_NS7_ILi256EEESB_EEES9_SE_SG_Li256ELb1ELb0ELb0ELb0EEENS1_36VarlenDynamicPersistentTileSchedulerILi128ELi96ELi256ELi32ELb0ELb0ELb1ELb1ELb0ELb1EEEEEEEEEvNT_6ParamsE)
        /*004c*/ 	.short	0x0380
        /*004e*/ 	.short	0x0a00


	//----- nvinfo : EIATTR_SW_WAR
	.align		4
.L_236:
        /*0050*/ 	.byte	0x04, 0x36
        /*0052*/ 	.short	(.L_238 - .L_237)
.L_237:
        /*0054*/ 	.word	0x00000008
.L_238:


//--------------------- .nv.info._ZN7cutlass13device_kernelIN5flash11enable_sm90INS1_16FlashAttnFwdSm90INS1_25CollectiveMainloopFwdSm90ILi2EN4cute5tupleIJNS5_1CILi1EEES8_S8_EEENS6_IJNS7_ILi128EEENS7_ILi96EEENS7_ILi64EEEEEELi256ENS_10bfloat16_tEfNS_4arch4Sm90ELb0ELb1ELb1ELb1ELb0ELb0ELb1ELb1ELb0ELb0ELb0ELb0EEENS1_21CollectiveEpilogueFwdINS6_IJSA_NS7_ILi256EEESB_EEES9_SE_SG_Li256ELb1ELb0ELb0ELb0EEENS1_36VarlenDynamicPersistentTileSchedulerILi128ELi96ELi256ELi32ELb0ELb0ELb1ELb1ELb0ELb1EEEEEEEEEvNT_6ParamsE --------------------------
	.section	.nv.info._ZN7cutlass13device_kernelIN5flash11enable_sm90INS1_16FlashAttnFwdSm90INS1_25CollectiveMainloopFwdSm90ILi2EN4cute5tupleIJNS5_1CILi1EEES8_S8_EEENS6_IJNS7_ILi128EEENS7_ILi96EEENS7_ILi64EEEEEELi256ENS_10bfloat16_tEfNS_4arch4Sm90ELb0ELb1ELb1ELb1ELb0ELb0ELb1ELb1ELb0ELb0ELb0ELb0EEENS1_21CollectiveEpilogueFwdINS6_IJSA_NS7_ILi256EEESB_EEES9_SE_SG_Li256ELb1ELb0ELb0ELb0EEENS1_36VarlenDynamicPersistentTileSchedulerILi128ELi96ELi256ELi32ELb0ELb0ELb1ELb1ELb0ELb1EEEEEEEEEvNT_6ParamsE,"",@"SHT_CUDA_INFO"
	.sectionflags	@""
	.align	4


	//----- nvinfo : EIATTR_CUDA_API_VERSION
	.align		4
        /*0000*/ 	.byte	0x04, 0x37
        /*0002*/ 	.short	(.L_240 - .L_239)
.L_239:
        /*0004*/ 	.word	0x00000082


	//----- nvinfo : EIATTR_KPARAM_INFO
	.align		4
.L_240:
        /*0008*/ 	.byte	0x04, 0x17
        /*000a*/ 	.short	(.L_242 - .L_241)
.L_241:
        /*000c*/ 	.word	0x00000000
        /*0010*/ 	.short	0x0000
        /*0012*/ 	.short	0x0000
        /*0014*/ 	.byte	0x00, 0xf0, 0x01, 0x2c


	//----- nvinfo : EIATTR_SPARSE_MMA_MASK
	.align		4
.L_242:
        /*0018*/ 	.byte	0x03, 0x50
        /*001a*/ 	.short	0x0000


	//----- nvinfo : EIATTR_MAXREG_COUNT
	.align		4
        /*001c*/ 	.byte	0x03, 0x1b
        /*001e*/ 	.short	0x00a8


	//----- nvinfo : EIATTR_MERCURY_ISA_VERSION
	.align		4
        /*0020*/ 	.byte	0x03, 0x5f
        /*0022*/ 	.short	0x0101


	//----- nvinfo : EIATTR_VRC_CTA_INIT_COUNT
	.align		4
        /*0024*/ 	.byte	0x02, 0x4a
	.zero		1
	.zero		1


	//----- nvinfo : EIATTR_EXIT_INSTR_OFFSETS
	.align		4
        /*0028*/ 	.byte	0x04, 0x1c
        /*002a*/ 	.short	(.L_244 - .L_243)


	//   ....[0]....
.L_243:
        /*002c*/ 	.word	0x00000010


	//----- nvinfo : EIATTR_MAX_THREADS
	.align		4
.L_244:
        /*0030*/ 	.byte	0x04, 0x05
        /*0032*/ 	.short	(.L_246 - .L_245)
.L_245:
        /*0034*/ 	.word	0x00000180
        /*0038*/ 	.word	0x00000001
        /*003c*/ 	.word	0x00000001


	//----- nvinfo : EIATTR_CBANK_PARAM_SIZE
	.align		4
.L_246:
        /*0040*/ 	.byte	0x03, 0x19
        /*0042*/ 	.short	0x0b00


	//----- nvinfo : EIATTR_PARAM_CBANK
	.align		4
        /*0044*/ 	.byte	0x04, 0x0a
        /*0046*/ 	.short	(.L_248 - .L_247)
	.align		4
.L_247:
        /*0048*/ 	.word	index@(.nv.constant0._ZN7cutlass13device_kernelIN5flash11enable_sm90INS1_16FlashAttnFwdSm90INS1_25CollectiveMainloopFwdSm90ILi2EN4cute5tupleIJNS5_1CILi1EEES8_S8_EEENS6_IJNS7_ILi128EEENS7_ILi96EEENS7_ILi64EEEEEELi256ENS_10bfloat16_tEfNS_4arch4Sm90ELb0ELb1ELb1ELb1ELb0ELb0ELb1ELb1ELb0ELb0ELb0ELb0EEENS1_21CollectiveEpilogueFwdINS6_IJSA_NS7_ILi256EEESB_EEES9_SE_SG_Li256ELb1ELb0ELb0ELb0EEENS1_36VarlenDynamicPersistentTileSchedulerILi128ELi96ELi256ELi32ELb0ELb0ELb1ELb1ELb0ELb1EEEEEEEEEvNT_6ParamsE)
        /*004c*/ 	.short	0x0380
        /*004e*/ 	.short	0x0b00


	//----- nvinfo : EIATTR_SW_WAR
	.align		4
.L_248:
        /*0050*/ 	.byte	0x04, 0x36
        /*0052*/ 	.short	(.L_250 - .L_249)
.L_249:
        /*0054*/ 	.word	0x00000008
.L_250:


//--------------------- .nv.info._ZN7cutlass13device_kernelIN5flash11enable_sm90INS1_16FlashAttnFwdSm90INS1_25CollectiveMainloopFwdSm90ILi2EN4cute5tupleIJNS5_1CILi1EEES8_S8_EEENS6_IJNS7_ILi128EEENS7_ILi96EEENS7_ILi64EEEEEELi256ENS_10bfloat16_tEfNS_4arch4Sm90ELb0ELb1ELb1ELb1ELb0ELb1ELb1ELb1ELb0ELb0ELb0ELb0EEENS1_21CollectiveEpilogueFwdINS6_IJSA_NS7_ILi256EEESB_EEES9_SE_SG_Li256ELb1ELb0ELb0ELb0EEENS1_36VarlenDynamicPersistentTileSchedulerILi128ELi96ELi256ELi32ELb0ELb0ELb1ELb1ELb0ELb1EEEEEEEEEvNT_6ParamsE --------------------------
	.section	.nv.info._ZN7cutlass13device_kernelIN5flash11enable_sm90INS1_16FlashAttnFwdSm90INS1_25CollectiveMainloopFwdSm90ILi2EN4cute5tupleIJNS5_1CILi1EEES8_S8_EEENS6_IJNS7_ILi128EEENS7_ILi96EEENS7_ILi64EEEEEELi256ENS_10bfloat16_tEfNS_4arch4Sm90ELb0ELb1ELb1ELb1ELb0ELb1ELb1ELb1ELb0ELb0ELb0ELb0EEENS1_21CollectiveEpilogueFwdINS6_IJSA_NS7_ILi256EEESB_EEES9_SE_SG_Li256ELb1ELb0ELb0ELb0EEENS1_36VarlenDynamicPersistentTileSchedulerILi128ELi96ELi256ELi32ELb0ELb0ELb1ELb1ELb0ELb1EEEEEEEEEvNT_6ParamsE,"",@"SHT_CUDA_INFO"
	.sectionflags	@""
	.align	4


	//----- nvinfo : EIATTR_CUDA_API_VERSION
	.align		4
        /*0000*/ 	.byte	0x04, 0x37
        /*0002*/ 	.short	(.L_252 - .L_251)
.L_251:
        /*0004*/ 	.word	0x00000082


	//----- nvinfo : EIATTR_KPARAM_INFO
	.align		4
.L_252:
        /*0008*/ 	.byte	0x04, 0x17
        /*000a*/ 	.short	(.L_254 - .L_253)
.L_253:
        /*000c*/ 	.word	0x00000000
        /*0010*/ 	.short	0x0000
        /*0012*/ 	.short	0x0000
        /*0014*/ 	.byte	0x00, 0xf0, 0x01, 0x2c


	//----- nvinfo : EIATTR_SPARSE_MMA_MASK
	.align		4
.L_254:
        /*0018*/ 	.byte	0x03, 0x50
        /*001a*/ 	.short	0x0000


	//----- nvinfo : EIATTR_MAXREG_COUNT
	.align		4
        /*001c*/ 	.byte	0x03, 0x1b
        /*001e*/ 	.short	0x00a8


	//----- nvinfo : EIATTR_MERCURY_ISA_VERSION
	.align		4
        /*0020*/ 	.byte	0x03, 0x5f
        /*0022*/ 	.short	0x0101


	//----- nvinfo : EIATTR_VRC_CTA_INIT_COUNT
	.align		4
        /*0024*/ 	.byte	0x02, 0x4a
	.zero		1
	.zero		1


	//----- nvinfo : EIATTR_EXIT_INSTR_OFFSETS
	.align		4
        /*0028*/ 	.byte	0x04, 0x1c
        /*002a*/ 	.short	(.L_256 - .L_255)


	//   ....[0]....
.L_255:
        /*002c*/ 	.word	0x00000010


	//----- nvinfo : EIATTR_MAX_THREADS
	.align		4
.L_256:
        /*0030*/ 	.byte	0x04, 0x05
        /*0032*/ 	.short	(.L_258 - .L_257)
.L_257:
        /*0034*/ 	.word	0x00000180
        /*0038*/ 	.word	0x00000001
        /*003c*/ 	.word	0x00000001


	//----- nvinfo : EIATTR_CBANK_PARAM_SIZE
	.align		4
.L_258:
        /*0040*/ 	.byte	0x03, 0x19
        /*0042*/ 	.short	0x0b00


	//----- nvinfo : EIATTR_PARAM_CBANK
	.align		4
        /*0044*/ 	.byte	0x04, 0x0a
        /*0046*/ 	.short	(.L_260 - .L_259)
	.align		4
.L_259:
        /*0048*/ 	.word	index@(.nv.constant0._ZN7cutlass13device_kernelIN5flash11enable_sm90INS1_16FlashAttnFwdSm90INS1_25CollectiveMainloopFwdSm90ILi2EN4cute5tupleIJNS5_1CILi1EEES8_S8_EEENS6_IJNS7_ILi128EEENS7_ILi96EEENS7_ILi64EEEEEELi256ENS_10bfloat16_tEfNS_4arch4Sm90ELb0ELb1ELb1ELb1ELb0ELb1ELb1ELb1ELb0ELb0ELb0ELb0EEENS1_21CollectiveEpilogueFwdINS6_IJSA_NS7_ILi256EEESB_EEES9_SE_SG_Li256ELb1ELb0ELb0ELb0EEENS1_36VarlenDynamicPersistentTileSchedulerILi128ELi96ELi256ELi32ELb0ELb0ELb1ELb1ELb0ELb1EEEEEEEEEvNT_6ParamsE)
        /*004c*/ 	.short	0x0380
        /*004e*/ 	.short	0x0b00


	//----- nvinfo : EIATTR_SW_WAR
	.align		4
.L_260:
        /*0050*/ 	.byte	0x04, 0x36
        /*0052*/ 	.short	(.L_262 - .L_261)
.L_261:
        /*0054*/ 	.word	0x00000008
.L_262:


//--------------------- .nv.info._ZN7cutlass13device_kernelIN5flash11enable_sm90INS1_16FlashAttnFwdSm90INS1_25CollectiveMainloopFwdSm90ILi2EN4cute5tupleIJNS5_1CILi1EEES8_S8_EEENS6_IJNS7_ILi128EEENS7_ILi96EEENS7_ILi64EEEEEELi256ENS_10bfloat16_tEfNS_4arch4Sm90ELb1ELb0ELb1ELb0ELb0ELb0ELb0ELb1ELb0ELb0ELb0ELb0EEENS1_21CollectiveEpilogueFwdINS6_IJSA_NS7_ILi256EEESB_EEES9_SE_SG_Li256ELb0ELb0ELb0ELb0EEENS1_30DynamicPersistentTileSchedulerILi256ELi32ELb0ELb0ELb1EEEEEEEEEvNT_6ParamsE --------------------------
	.section	.nv.info._ZN7cutlass13device_kernelIN5flash11enable_sm90INS1_16FlashAttnFwdSm90INS1_25CollectiveMainloopFwdSm90ILi2EN4cute5tupleIJNS5_1CILi1EEES8_S8_EEENS6_IJNS7_ILi128EEENS7_ILi96EEENS7_ILi64EEEEEELi256ENS_10bfloat16_tEfNS_4arch4Sm90ELb1ELb0ELb1ELb0ELb0ELb0ELb0ELb1ELb0ELb0ELb0ELb0EEENS1_21CollectiveEpilogueFwdINS6_IJSA_NS7_ILi256EEESB_EEES9_SE_SG_Li256ELb0ELb0ELb0ELb0EEENS1_30DynamicPersistentTileSchedulerILi256ELi32ELb0ELb0ELb1EEEEEEEEEvNT_6ParamsE,"",@"SHT_CUDA_INFO"
	.sectionflags	@""
	.align	4


	//----- nvinfo : EIATTR_CUDA_API_VERSION
	.align		4
        /*0000*/ 	.byte	0x04, 0x37
        /*0002*/ 	.short	(.L_264 - .L_263)
.L_263:
        /*0004*/ 	.word	0x00000082


	//----- nvinfo : EIATTR_KPARAM_INFO
	.align		4
.L_264:
        /*0008*/ 	.byte	0x04, 0x17
        /*000a*/ 	.short	(.L_266 - .L_265)
.L_265:
        /*000c*/ 	.word	0x00000000
        /*0010*/ 	.short	0x0000
        /*0012*/ 	.short	0x0000
        /*0014*/ 	.byte	0x00, 0xf0, 0x01, 0x2e


	//----- nvinfo : EIATTR_SPARSE_MMA_MASK
	.align		4
.L_266:
        /*0018*/ 	.byte	0x03, 0x50
        /*001a*/ 	.short	0x0000


	//----- nvinfo : EIATTR_MAXREG_COUNT
	.align		4
        /*001c*/ 	.byte	0x03, 0x1b
        /*001e*/ 	.short	0x00a8


	//----- nvinfo : EIATTR_MERCURY_ISA_VERSION
	.align		4
        /*0020*/ 	.byte	0x03, 0x5f
        /*0022*/ 	.short	0x0101


	//----- nvinfo : EIATTR_VRC_CTA_INIT_COUNT
	.align		4
        /*0024*/ 	.byte	0x02, 0x4a
	.zero		1
	.zero		1


	//----- nvinfo : EIATTR_EXIT_INSTR_OFFSETS
	.align		4
        /*0028*/ 	.byte	0x04, 0x1c
        /*002a*/ 	.short	(.L_268 - .L_267)


	//   ....[0]....
.L_267:
        /*002c*/ 	.word	0x00000010


	//----- nvinfo : EIATTR_MAX_THREADS
	.align		4
.L_268:
        /*0030*/ 	.byte	0x04, 0x05
        /*0032*/ 	.short	(.L_270 - .L_269)
.L_269:
        /*0034*/ 	.word	0x00000180
        /*0038*/ 	.word	0x00000001
        /*003c*/ 	.word	0x00000001


	//----- nvinfo : EIATTR_CBANK_PARAM_SIZE
	.align		4
.L_270:
        /*0040*/ 	.byte	0x03, 0x19
        /*0042*/ 	.short	0x0b80


	//----- nvinfo : EIATTR_PARAM_CBANK
	.align		4
        /*0044*/ 	.byte	0x04, 0x0a
        /*0046*/ 	.short	(.L_272 - .L_271)
	.align		4
.L_271:
        /*0048*/ 	.word	index@(.nv.constant0._ZN7cutlass13device_kernelIN5flash11enable_sm90INS1_16FlashAttnFwdSm90INS1_25CollectiveMainloopFwdSm90ILi2EN4cute5tupleIJNS5_1CILi1EEES8_S8_EEENS6_IJNS7_ILi128EEENS7_ILi96EEENS7_ILi64EEEEEELi256ENS_10bfloat16_tEfNS_4arch4Sm90ELb1ELb0ELb1ELb0ELb0ELb0ELb0ELb1ELb0ELb0ELb0ELb0EEENS1_21CollectiveEpilogueFwdINS6_IJSA_NS7_ILi256EEESB_EEES9_SE_SG_Li256ELb0ELb0ELb0ELb0EEENS1_30DynamicPersistentTileSchedulerILi256ELi32ELb0ELb0ELb1EEEEEEEEEvNT_6ParamsE)
        /*004c*/ 	.short	0x0380
        /*004e*/ 	.short	0x0b80


	//----- nvinfo : EIATTR_SW_WAR
	.align		4
.L_272:
        /*0050*/ 	.byte	0x04, 0x36
        /*0052*/ 	.short	(.L_274 - .L_273)
.L_273:
        /*0054*/ 	.word	0x00000008
.L_274:


//--------------------- .nv.info._ZN7cutlass13device_kernelIN5flash11enable_sm90INS1_16FlashAttnFwdSm90INS1_25CollectiveMainloopFwdSm90ILi2EN4cute5tupleIJNS5_1CILi1EEES8_S8_EEENS6_IJNS7_ILi128EEENS7_ILi96EEENS7_ILi64EEEEEELi256ENS_10bfloat16_tEfNS_4arch4Sm90ELb1ELb0ELb1ELb0ELb0ELb0ELb1ELb1ELb0ELb0ELb0ELb0EEENS1_21CollectiveEpilogueFwdINS6_IJSA_NS7_ILi256EEESB_EEES9_SE_SG_Li256ELb0ELb0ELb0ELb0EEENS1_30DynamicPersistentTileSchedulerILi256ELi32ELb0ELb0ELb1EEEEEEEEEvNT_6ParamsE --------------------------
	.section	.nv.info._ZN7cutlass13device_kernelIN5flash11enable_sm90INS1_16FlashAttnFwdSm90INS1_25CollectiveMainloopFwdSm90ILi2EN4cute5tupleIJNS5_1CILi1EEES8_S8_EEENS6_IJNS7_ILi128EEENS7_ILi96EEENS7_ILi64EEEEEELi256ENS_10bfloat16_tEfNS_4arch4Sm90ELb1ELb0ELb1ELb0ELb0ELb0ELb1ELb1ELb0ELb0ELb0ELb0EEENS1_21CollectiveEpilogueFwdINS6_IJSA_NS7_ILi256EEESB_EEES9_SE_SG_Li256ELb0ELb0ELb0ELb0EEENS1_30DynamicPersistentTileSchedulerILi256ELi32ELb0ELb0ELb1EEEEEEEEEvNT_6ParamsE,"",@"SHT_CUDA_INFO"
	.sectionflags	@""
	.align	4


	//----- nvinfo : EIATTR_CUDA_API_VERSION
	.align		4
        /*0000*/ 	.byte	0x04, 0x37
        /*0002*/ 	.short	(.L_276 - .L_275)
.L_275:
        /*0004*/ 	.word	0x00000082


	//----- nvinfo : EIATTR_KPARAM_INFO
	.align		4
.L_276:
        /*0008*/ 	.byte	0x04, 0x17
        /*000a*/ 	.short	(.L_278 - .L_277)
.L_277:
        /*000c*/ 	.word	0x00000000
        /*0010*/ 	.short	0x0000
        /*0012*/ 	.short	0x0000
        /*0014*/ 	.byte	0x00, 0xf0, 0x01, 0x32


	//----- nvinfo : EIATTR_SPARSE_MMA_MASK
	.align		4
.L_278:
        /*0018*/ 	.byte	0x03, 0x50
        /*001a*/ 	.short	0x0000


	//----- nvinfo : EIATTR_MAXREG_COUNT
	.align		4
        /*001c*/ 	.byte	0x03, 0x1b
        /*001e*/ 	.short	0x00a8


	//----- nvinfo : EIATTR_MERCURY_ISA_VERSION
	.align		4
        /*0020*/ 	.byte	0x03, 0x5f
        /*0022*/ 	.short	0x0101


	//----- nvinfo : EIATTR_VRC_CTA_INIT_COUNT
	.align		4
        /*0024*/ 	.byte	0x02, 0x4a
	.zero		1
	.zero		1


	//----- nvinfo : EIATTR_EXIT_INSTR_OFFSETS
	.align		4
        /*0028*/ 	.byte	0x04, 0x1c
        /*002a*/ 	.short	(.L_280 - .L_279)


	//   ....[0]....
.L_279:
        /*002c*/ 	.word	0x00000010


	//----- nvinfo : EIATTR_MAX_THREADS
	.align		4
.L_280:
        /*0030*/ 	.byte	0x04, 0x05
        /*0032*/ 	.short	(.L_282 - .L_281)
.L_281:
        /*0034*/ 	.word	0x00000180
        /*0038*/ 	.word	0x00000001
        /*003c*/ 	.word	0x00000001


	//----- nvinfo : EIATTR_CBANK_PARAM_SIZE
	.align		4
.L_282:
        /*0040*/ 	.byte	0x03, 0x19
        /*0042*/ 	.short	0x0c80


	//----- nvinfo : EIATTR_PARAM_CBANK
	.align		4
        /*0044*/ 	.byte	0x04, 0x0a
        /*0046*/ 	.short	(.L_284 - .L_283)
	.align		4
.L_283:
        /*0048*/ 	.word	index@(.nv.constant0._ZN7cutlass13device_kernelIN5flash11enable_sm90INS1_16FlashAttnFwdSm90INS1_25CollectiveMainloopFwdSm90ILi2EN4cute5tupleIJNS5_1CILi1EEES8_S8_EEENS6_IJNS7_ILi128EEENS7_ILi96EEENS7_ILi64EEEEEELi256ENS_10bfloat16_tEfNS_4arch4Sm90ELb1ELb0ELb1ELb0ELb0ELb0ELb1ELb1ELb0ELb0ELb0ELb0EEENS1_21CollectiveEpilogueFwdINS6_IJSA_NS7_ILi256EEESB_EEES9_SE_SG_Li256ELb0ELb0ELb0ELb0EEENS1_30DynamicPersistentTileSchedulerILi256ELi32ELb0ELb0ELb1EEEEEEEEEvNT_6ParamsE)
        /*004c*/ 	.short	0x0380
        /*004e*/ 	.short	0x0c80


	//----- nvinfo : EIATTR_SW_WAR
	.align		4
.L_284:
        /*0050*/ 	.byte	0x04, 0x36
        /*0052*/ 	.short	(.L_286 - .L_285)
.L_285:
        /*0054*/ 	.word	0x00000008
.L_286:


//--------------------- .nv.info._ZN7cutlass13device_kernelIN5flash11enable_sm90INS1_16FlashAttnFwdSm90INS1_25CollectiveMainloopFwdSm90ILi2EN4cute5tupleIJNS5_1CILi1EEES8_S8_EEENS6_IJNS7_ILi128EEENS7_ILi96EEENS7_ILi64EEEEEELi256ENS_10bfloat16_tEfNS_4arch4Sm90ELb1ELb0ELb1ELb1ELb0ELb0ELb0ELb1ELb0ELb0ELb0ELb0EEENS1_21CollectiveEpilogueFwdINS6_IJSA_NS7_ILi256EEESB_EEES9_SE_SG_Li256ELb1ELb0ELb0ELb0EEENS1_36VarlenDynamicPersistentTileSchedulerILi128ELi96ELi256ELi32ELb0ELb0ELb1ELb1ELb1ELb1EEEEEEEEEvNT_6ParamsE --------------------------
	.section	.nv.info._ZN7cutlass13device_kernelIN5flash11enable_sm90INS1_16FlashAttnFwdSm90INS1_25CollectiveMainloopFwdSm90ILi2EN4cute5tupleIJNS5_1CILi1EEES8_S8_EEENS6_IJNS7_ILi128EEENS7_ILi96EEENS7_ILi64EEEEEELi256ENS_10bfloat16_tEfNS_4arch4Sm90ELb1ELb0ELb1ELb1ELb0ELb0ELb0ELb1ELb0ELb0ELb0ELb0EEENS1_21CollectiveEpilogueFwdINS6_IJSA_NS7_ILi256EEESB_EEES9_SE_SG_Li256ELb1ELb0ELb0ELb0EEENS1_36VarlenDynamicPersistentTileSchedulerILi128ELi96ELi256ELi32ELb0ELb0ELb1ELb1ELb1ELb1EEEEEEEEEvNT_6ParamsE,"",@"SHT_CUDA_INFO"
	.sectionflags	@""
	.align	4


	//----- nvinfo : EIATTR_CUDA_API_VERSION
	.align		4
        /*0000*/ 	.byte	0x04, 0x37
        /*0002*/ 	.short	(.L_288 - .L_287)
.L_287:
        /*0004*/ 	.word	0x00000082


	//----- nvinfo : EIATTR_KPARAM_INFO
	.align		4
.L_288:
        /*0008*/ 	.byte	0x04, 0x17
        /*000a*/ 	.short	(.L_290 - .L_289)
.L_289:
        /*000c*/ 	.word	0x00000000
        /*0010*/ 	.short	0x0000
        /*0012*/ 	.short	0x0000
        /*0014*/ 	.byte	0x00, 0xf0, 0x01, 0x28


	//----- nvinfo : EIATTR_SPARSE_MMA_MASK
	.align		4
.L_290:
        /*0018*/ 	.byte	0x03, 0x50
        /*001a*/ 	.short	0x0000


	//----- nvinfo : EIATTR_MAXREG_COUNT
	.align		4
        /*001c*/ 	.byte	0x03, 0x1b
        /*001e*/ 	.short	0x00a8


	//----- nvinfo : EIATTR_MERCURY_ISA_VERSION
	.align		4
        /*0020*/ 	.byte	0x03, 0x5f
        /*0022*/ 	.short	0x0101


	//----- nvinfo : EIATTR_VRC_CTA_INIT_COUNT
	.align		4
        /*0024*/ 	.byte	0x02, 0x4a
	.zero		1
	.zero		1


	//----- nvinfo : EIATTR_EXIT_INSTR_OFFSETS
	.align		4
        /*0028*/ 	.byte	0x04, 0x1c
        /*002a*/ 	.short	(.L_292 - .L_291)


	//   ....[0]....
.L_291:
        /*002c*/ 	.word	0x00000010


	//----- nvinfo : EIATTR_MAX_THREADS
	.align		4
.L_292:
        /*0030*/ 	.byte	0x04, 0x05
        /*0032*/ 	.short	(.L_294 - .L_293)
.L_293:
        /*0034*/ 	.word	0x00000180
        /*0038*/ 	.word	0x00000001
        /*003c*/ 	.word	0x00000001


	//----- nvinfo : EIATTR_CBANK_PARAM_SIZE
	.align		4
.L_294:
        /*0040*/ 	.byte	0x03, 0x19
        /*0042*/ 	.short	0x0a00


	//----- nvinfo : EIATTR_PARAM_CBANK
	.align		4
        /*0044*/ 	.byte	0x04, 0x0a
        /*0046*/ 	.short	(.L_296 - .L_295)
	.align		4
.L_295:
        /*0048*/ 	.word	index@(.nv.constant0._ZN7cutlass13device_kernelIN5flash11enable_sm90INS1_16FlashAttnFwdSm90INS1_25CollectiveMainloopFwdSm90ILi2EN4cute5tupleIJNS5_1CILi1EEES8_S8_EEENS6_IJNS7_ILi128EEENS7_ILi96EEENS7_ILi64EEEEEELi256ENS_10bfloat16_tEfNS_4arch4Sm90ELb1ELb0ELb1ELb1ELb0ELb0ELb0ELb1ELb0ELb0ELb0ELb0EEENS1_21CollectiveEpilogueFwdINS6_IJSA_NS7_ILi256EEESB_EEES9_SE_SG_Li256ELb1ELb0ELb0ELb0EEENS1_36VarlenDynamicPersistentTileSchedulerILi128ELi96ELi256ELi32ELb0ELb0ELb1ELb1ELb1ELb1EEEEEEEEEvNT_6ParamsE)
        /*004c*/ 	.short	0x0380
        /*004e*/ 	.short	0x0a00


	//----- nvinfo : EIATTR_SW_WAR
	.align		4
.L_296:
        /*0050*/ 	.byte	0x04, 0x36
        /*0052*/ 	.short	(.L_298 - .L_297)
.L_297:
        /*0054*/ 	.word	0x00000008
.L_298:


//--------------------- .nv.info._ZN7cutlass13device_kernelIN5flash11enable_sm90INS1_16FlashAttnFwdSm90INS1_25CollectiveMainloopFwdSm90ILi2EN4cute5tupleIJNS5_1CILi1EEES8_S8_EEENS6_IJNS7_ILi128EEENS7_ILi96EEENS7_ILi64EEEEEELi256ENS_10bfloat16_tEfNS_4arch4Sm90ELb1ELb0ELb1ELb1ELb0ELb1ELb0ELb1ELb0ELb0ELb0ELb0EEENS1_21CollectiveEpilogueFwdINS6_IJSA_NS7_ILi256EEESB_EEES9_SE_SG_Li256ELb1ELb0ELb0ELb0EEENS1_36VarlenDynamicPersistentTileSchedulerILi128ELi96ELi256ELi32ELb0ELb0ELb1ELb1ELb1ELb1EEEEEEEEEvNT_6ParamsE --------------------------
	.section	.nv.info._ZN7cutlass13device_kernelIN5flash11enable_sm90INS1_16FlashAttnFwdSm90INS1_25CollectiveMainloopFwdSm90ILi2EN4cute5tupleIJNS5_1CILi1EEES8_S8_EEENS6_IJNS7_ILi128EEENS7_ILi96EEENS7_ILi64EEEEEELi256ENS_10bfloat16_tEfNS_4arch4Sm90ELb1ELb0ELb1ELb1ELb0ELb1ELb0ELb1ELb0ELb0ELb0ELb0EEENS1_21CollectiveEpilogueFwdINS6_IJSA_NS7_ILi256EEESB_EEES9_SE_SG_Li256ELb1ELb0ELb0ELb0EEENS1_36VarlenDynamicPersistentTileSchedulerILi128ELi96ELi256ELi32ELb0ELb0ELb1ELb1ELb1ELb1EEEEEEEEEvNT_6ParamsE,"",@"SHT_CUDA_INFO"
	.sectionflags	@""
	.align	4


	//----- nvinfo : EIATTR_CUDA_API_VERSION
	.align		4
        /*0000*/ 	.byte	0x04, 0x37
        /*0002*/ 	.short	(.L_300 - .L_299)
.L_299:
        /*0004*/ 	.word	0x00000082


	//----- nvinfo : EIATTR_KPARAM_INFO
	.align		4
.L_300:
        /*0008*/ 	.byte	0x04, 0x17
        /*000a*/ 	.short	(.L_302 - .L_301)
.L_301:
        /*000c*/ 	.word	0x00000000
        /*0010*/ 	.short	0x0000
        /*0012*/ 	.short	0x0000
        /*0014*/ 	.byte	0x00, 0xf0, 0x01, 0x28


	//----- nvinfo : EIATTR_SPARSE_MMA_MASK
	.align		4
.L_302:
        /*0018*/ 	.byte	0x03, 0x50
        /*001a*/ 	.short	0x0000


	//----- nvinfo : EIATTR_MAXREG_COUNT
	.align		4
        /*001c*/ 	.byte	0x03, 0x1b
        /*001e*/ 	.short	0x00a8


	//----- nvinfo : EIATTR_MERCURY_ISA_VERSION
	.align		4
        /*0020*/ 	.byte	0x03, 0x5f
        /*0022*/ 	.short	0x0101


	//----- nvinfo : EIATTR_VRC_CTA_INIT_COUNT
	.align		4
        /*0024*/ 	.byte	0x02, 0x4a
	.zero		1
	.zero		1


	//----- nvinfo : EIATTR_EXIT_INSTR_OFFSETS
	.align		4
        /*0028*/ 	.byte	0x04, 0x1c
        /*002a*/ 	.short	(.L_304 - .L_303)


	//   ....[0]....
.L_303:
        /*002c*/ 	.word	0x00000010


	//----- nvinfo : EIATTR_MAX_THREADS
	.align		4
.L_304:
        /*0030*/ 	.byte	0x04, 0x05
        /*0032*/ 	.short	(.L_306 - .L_305)
.L_305:
        /*0034*/ 	.word	0x00000180
        /*0038*/ 	.word	0x00000001
        /*003c*/ 	.word	0x00000001


	//----- nvinfo : EIATTR_CBANK_PARAM_SIZE
	.align		4
.L_306:
        /*0040*/ 	.byte	0x03, 0x19
        /*0042*/ 	.short	0x0a00


	//----- nvinfo : EIATTR_PARAM_CBANK
	.align		4
        /*0044*/ 	.byte	0x04, 0x0a
        /*0046*/ 	.short	(.L_308 - .L_307)
	.align		4
.L_307:
        /*0048*/ 	.word	index@(.nv.constant0._ZN7cutlass13device_kernelIN5flash11enable_sm90INS1_16FlashAttnFwdSm90INS1_25CollectiveMainloopFwdSm90ILi2EN4cute5tupleIJNS5_1CILi1EEES8_S8_EEENS6_IJNS7_ILi128EEENS7_ILi96EEENS7_ILi64EEEEEELi256ENS_10bfloat16_tEfNS_4arch4Sm90ELb1ELb0ELb1ELb1ELb0ELb1ELb0ELb1ELb0ELb0ELb0ELb0EEENS1_21CollectiveEpilogueFwdINS6_IJSA_NS7_ILi256EEESB_EEES9_SE_SG_Li256ELb1ELb0ELb0ELb0EEENS1_36VarlenDynamicPersistentTileSchedulerILi128ELi96ELi256ELi32ELb0ELb0ELb1ELb1ELb1ELb1EEEEEEEEEvNT_6ParamsE)
        /*004c*/ 	.short	0x0380
        /*004e*/ 	.short	0x0a00


	//----- nvinfo : EIATTR_SW_WAR
	.align		4
.L_308:
        /*0050*/ 	.byte	0x04, 0x36
        /*0052*/ 	.short	(.L_310 - .L_309)
.L_309:
        /*0054*/ 	.word	0x00000008
.L_310:


//--------------------- .nv.info._ZN7cutlass13device_kernelIN5flash11enable_sm90INS1_16FlashAttnFwdSm90INS1_25CollectiveMainloopFwdSm90ILi2EN4cute5tupleIJNS5_1CILi1EEES8_S8_EEENS6_IJNS7_ILi128EEENS7_ILi96EEENS7_ILi64EEEEEELi256ENS_10bfloat16_tEfNS_4arch4Sm90ELb1ELb0ELb1ELb1ELb0ELb0ELb1ELb1ELb0ELb0ELb0ELb0EEENS1_21CollectiveEpilogueFwdINS6_IJSA_NS7_ILi256EEESB_EEES9_SE_SG_Li256ELb1ELb0ELb0ELb0EEENS1_36VarlenDynamicPersistentTileSchedulerILi128ELi96ELi256ELi32ELb0ELb0ELb1ELb1ELb1ELb1EEEEEEEEEvNT_6ParamsE --------------------------
	.section	.nv.info._ZN7cutlass13device_kernelIN5flash11enable_sm90INS1_16FlashAttnFwdSm90INS1_25CollectiveMainloopFwdSm90ILi2EN4cute5tupleIJNS5_1CILi1EEES8_S8_EEENS6_IJNS7_ILi128EEENS7_ILi96EEENS7_ILi64EEEEEELi256ENS_10bfloat16_tEfNS_4arch4Sm90ELb1ELb0ELb1ELb1ELb0ELb0ELb1ELb1ELb0ELb0ELb0ELb0EEENS1_21CollectiveEpilogueFwdINS6_IJSA_NS7_ILi256EEESB_EEES9_SE_SG_Li256ELb1ELb0ELb0ELb0EEENS1_36VarlenDynamicPersistentTileSchedulerILi128ELi96ELi256ELi32ELb0ELb0ELb1ELb1ELb1ELb1EEEEEEEEEvNT_6ParamsE,"",@"SHT_CUDA_INFO"
	.sectionflags	@""
	.align	4


	//----- nvinfo : EIATTR_CUDA_API_VERSION
	.align		4
        /*0000*/ 	.byte	0x04, 0x37
        /*0002*/ 	.short	(.L_312 - .L_311)
.L_311:
        /*0004*/ 	.word	0x00000082


	//----- nvinfo : EIATTR_KPARAM_INFO
	.align		4
.L_312:
        /*0008*/ 	.byte	0x04, 0x17
        /*000a*/ 	.short	(.L_314 - .L_313)
.L_313:
        /*000c*/ 	.word	0x00000000
        /*0010*/ 	.short	0x0000
        /*0012*/ 	.short	0x0000
        /*0014*/ 	.byte	0x00, 0xf0, 0x01, 0x2c


	//----- nvinfo : EIATTR_SPARSE_MMA_MASK
	.align		4
.L_314:
        /*0018*/ 	.byte	0x03, 0x50
        /*001a*/ 	.short	0x0000


	//----- nvinfo : EIATTR_MAXREG_COUNT
	.align		4
        /*001c*/ 	.byte	0x03, 0x1b
        /*001e*/ 	.short	0x00a8


	//----- nvinfo : EIATTR_MERCURY_ISA_VERSION
	.align		4
        /*0020*/ 	.byte	0x03, 0x5f
        /*0022*/ 	.short	0x0101


	//----- nvinfo : EIATTR_VRC_CTA_INIT_COUNT
	.align		4
        /*0024*/ 	.byte	0x02, 0x4a
	.zero		1
	.zero		1


	//----- nvinfo : EIATTR_EXIT_INSTR_OFFSETS
	.align		4
        /*0028*/ 	.byte	0x04, 0x1c
        /*002a*/ 	.short	(.L_316 - .L_315)


	//   ....[0]....
.L_315:
        /*002c*/ 	.word	0x00000010


	//----- nvinfo : EIATTR_MAX_THREADS
	.align		4
.L_316:
        /*0030*/ 	.byte	0x04, 0x05
        /*0032*/ 	.short	(.L_318 - .L_317)
.L_317:
        /*0034*/ 	.word	0x00000180
        /*0038*/ 	.word	0x00000001
        /*003c*/ 	.word	0x00000001


	//----- nvinfo : EIATTR_CBANK_PARAM_SIZE
	.align		4
.L_318:
        /*0040*/ 	.byte	0x03, 0x19
        /*0042*/ 	.short	0x0b00


	//----- nvinfo : EIATTR_PARAM_CBANK
	.align		4
        /*0044*/ 	.byte	0x04, 0x0a
        /*0046*/ 	.short	(.L_320 - .L_319)
	.align		4
.L_319:
        /*0048*/ 	.word	index@(.nv.constant0._ZN7cutlass13device_kernelIN5flash11enable_sm90INS1_16FlashAttnFwdSm90INS1_25CollectiveMainloopFwdSm90ILi2EN4cute5tupleIJNS5_1CILi1EEES8_S8_EEENS6_IJNS7_ILi128EEENS7_ILi96EEENS7_ILi64EEEEEELi256ENS_10bfloat16_tEfNS_4arch4Sm90ELb1ELb0ELb1ELb1ELb0ELb0ELb1ELb1ELb0ELb0ELb0ELb0EEENS1_21CollectiveEpilogueFwdINS6_IJSA_NS7_ILi256EEESB_EEES9_SE_SG_Li256ELb1ELb0ELb0ELb0EEENS1_36VarlenDynamicPersistentTileSchedulerILi128ELi96ELi256ELi32ELb0ELb0ELb1ELb1ELb1ELb1EEEEEEEEEvNT_6ParamsE)
        /*004c*/ 	.short	0x0380
        /*004e*/ 	.short	0x0b00


	//----- nvinfo : EIATTR_SW_WAR
	.align		4
.L_320:
        /*0050*/ 	.byte	0x04, 0x36
        /*0052*/ 	.short	(.L_322 - .L_321)
.L_321:
        /*0054*/ 	.word	0x00000008
.L_322:


//--------------------- .nv.info._ZN7cutlass13device_kernelIN5flash11enable_sm90INS1_16FlashAttnFwdSm90INS1_25CollectiveMainloopFwdSm90ILi2EN4cute5tupleIJNS5_1CILi1EEES8_S8_EEENS6_IJNS7_ILi128EEENS7_ILi96EEENS7_ILi64EEEEEELi256ENS_10bfloat16_tEfNS_4arch4Sm90ELb1ELb0ELb1ELb1ELb0ELb1ELb1ELb1ELb0ELb0ELb0ELb0EEENS1_21CollectiveEpilogueFwdINS6_IJSA_NS7_ILi256EEESB_EEES9_SE_SG_Li256ELb1ELb0ELb0ELb0EEENS1_36VarlenDynamicPersistentTileSchedulerILi128ELi96ELi256ELi32ELb0ELb0ELb1ELb1ELb1ELb1EEEEEEEEEvNT_6ParamsE --------------------------
	.section	.nv.info._ZN7cutlass13device_kernelIN5flash11enable_sm90INS1_16FlashAttnFwdSm90INS1_25CollectiveMainloopFwdSm90ILi2EN4cute5tupleIJNS5_1CILi1EEES8_S8_EEENS6_IJNS7_ILi128EEENS7_ILi96EEENS7_ILi64EEEEEELi256ENS_10bfloat16_tEfNS_4arch4Sm90ELb1ELb0ELb1ELb1ELb0ELb1ELb1ELb1ELb0ELb0ELb0ELb0EEENS1_21CollectiveEpilogueFwdINS6_IJSA_NS7_ILi256EEESB_EEES9_SE_SG_Li256ELb1ELb0ELb0ELb0EEENS1_36VarlenDynamicPersistentTileSchedulerILi128ELi96ELi256ELi32ELb0ELb0ELb1ELb1ELb1ELb1EEEEEEEEEvNT_6ParamsE,"",@"SHT_CUDA_INFO"
	.sectionflags	@""
	.align	4


	//----- nvinfo : EIATTR_CUDA_API_VERSION
	.align		4
        /*0000*/ 	.byte	0x04, 0x37
        /*0002*/ 	.short	(.L_324 - .L_323)
.L_323:
        /*0004*/ 	.word	0x00000082


	//----- nvinfo : EIATTR_KPARAM_INFO
	.align		4
.L_324:
        /*0008*/ 	.byte	0x04, 0x17
        /*000a*/ 	.short	(.L_326 - .L_325)
.L_325:
        /*000c*/ 	.word	0x00000000
        /*0010*/ 	.short	0x0000
        /*0012*/ 	.short	0x0000
        /*0014*/ 	.byte	0x00, 0xf0, 0x01, 0x2c


	//----- nvinfo : EIATTR_SPARSE_MMA_MASK
	.align		4
.L_326:
        /*0018*/ 	.byte	0x03, 0x50
        /*001a*/ 	.short	0x0000


	//----- nvinfo : EIATTR_MAXREG_COUNT
	.align		4
        /*001c*/ 	.byte	0x03, 0x1b
        /*001e*/ 	.short	0x00a8


	//----- nvinfo : EIATTR_MERCURY_ISA_VERSION
	.align		4
        /*0020*/ 	.byte	0x03, 0x5f
        /*0022*/ 	.short	0x0101


	//----- nvinfo : EIATTR_VRC_CTA_INIT_COUNT
	.align		4
        /*0024*/ 	.byte	0x02, 0x4a
	.zero		1
	.zero		1


	//----- nvinfo : EIATTR_EXIT_INSTR_OFFSETS
	.align		4
        /*0028*/ 	.byte	0x04, 0x1c
        /*002a*/ 	.short	(.L_328 - .L_327)


	//   ....[0]....
.L_327:
        /*002c*/ 	.word	0x00000010


	//----- nvinfo : EIATTR_MAX_THREADS
	.align		4
.L_328:
        /*0030*/ 	.byte	0x04, 0x05
        /*0032*/ 	.short	(.L_330 - .L_329)
.L_329:
        /*0034*/ 	.word	0x00000180
        /*0038*/ 	.word	0x00000001
        /*003c*/ 	.word	0x00000001


	//----- nvinfo : EIATTR_CBANK_PARAM_SIZE
	.align		4
.L_330:
        /*0040*/ 	.byte	0x03, 0x19
        /*0042*/ 	.short	0x0b00


	//----- nvinfo : EIATTR_PARAM_CBANK
	.align		4
        /*0044*/ 	.byte	0x04, 0x0a
        /*0046*/ 	.short	(.L_332 - .L_331)
	.align		4
.L_331:
        /*0048*/ 	.word	index@(.nv.constant0._ZN7cutlass13device_kernelIN5flash11enable_sm90INS1_16FlashAttnFwdSm90INS1_25CollectiveMainloopFwdSm90ILi2EN4cute5tupleIJNS5_1CILi1EEES8_S8_EEENS6_IJNS7_ILi128EEENS7_ILi96EEENS7_ILi64EEEEEELi256ENS_10bfloat16_tEfNS_4arch4Sm90ELb1ELb0ELb1ELb1ELb0ELb1ELb1ELb1ELb0ELb0ELb0ELb0EEENS1_21CollectiveEpilogueFwdINS6_IJSA_NS7_ILi256EEESB_EEES9_SE_SG_Li256ELb1ELb0ELb0ELb0EEENS1_36VarlenDynamicPersistentTileSchedulerILi128ELi96ELi256ELi32ELb0ELb0ELb1ELb1ELb1ELb1EEEEEEEEEvNT_6ParamsE)
        /*004c*/ 	.short	0x0380
        /*004e*/ 	.short	0x0b00


	//----- nvinfo : EIATTR_SW_WAR
	.align		4
.L_332:
        /*0050*/ 	.byte	0x04, 0x36
        /*0052*/ 	.short	(.L_334 - .L_333)
.L_333:
        /*0054*/ 	.word	0x00000008
.L_334:


//--------------------- .nv.callgraph             --------------------------
	.section	.nv.callgraph,"",@"SHT_CUDA_CALLGRAPH"
	.align	4
	.sectionentsize	8
	.align		4
        /*0000*/ 	.word	0x00000000
	.align		4
        /*0004*/ 	.word	0xffffffff
	.align		4
        /*0008*/ 	.word	0x00000000
	.align		4
        /*000c*/ 	.word	0xfffffffe
	.align		4
        /*0010*/ 	.word	0x00000000
	.align		4
        /*0014*/ 	.word	0xfffffffd
	.align		4
        /*0018*/ 	.word	0x00000000
	.align		4
        /*001c*/ 	.word	0xfffffffc


//--------------------- .nv.constant4             --------------------------
	.section	.nv.constant4,"a",@progbits
	.align	8
	.align		8
.nv.constant4:
        /*0000*/ 	.dword	_ZN77_INTERNAL_f460170c_41_flash_fwd_hdim64_256_bf16_softcap_sm90_cu_a6473388_33514cuda3std3__45__cpo5beginE
	.align		8
        /*0008*/ 	.dword	_ZN77_INTERNAL_f460170c_41_flash_fwd_hdim64_256_bf16_softcap_sm90_cu_a6473388_33514cuda3std3__45__cpo3endE
	.align		8
        /*0010*/ 	.dword	_ZN77_INTERNAL_f460170c_41_flash_fwd_hdim64_256_bf16_softcap_sm90_cu_a6473388_33514cuda3std3__45__cpo6cbeginE
	.align		8
        /*0018*/ 	.dword	_ZN77_INTERNAL_f460170c_41_flash_fwd_hdim64_256_bf16_softcap_sm90_cu_a6473388_33514cuda3std3__45__cpo4cendE
	.align		8
        /*0020*/ 	.dword	_ZN77_INTERNAL_f460170c_41_flash_fwd_hdim64_256_bf16_softcap_sm90_cu_a6473388_33514cuda3std3__479_GLOBAL__N__f460170c_41_flash_fwd_hdim64_256_bf16_softcap_sm90_cu_a6473388_33516ignoreE
	.align		8
        /*0028*/ 	.dword	_ZN77_INTERNAL_f460170c_41_flash_fwd_hdim64_256_bf16_softcap_sm90_cu_a6473388_33514cuda3std3__419piecewise_constructE
	.align		8
        /*0030*/ 	.dword	_ZN77_INTERNAL_f460170c_41_flash_fwd_hdim64_256_bf16_softcap_sm90_cu_a6473388_33514cuda3std3__48in_placeE
	.align		8
        /*0038*/ 	.dword	_ZN77_INTERNAL_f460170c_41_flash_fwd_hdim64_256_bf16_softcap_sm90_cu_a6473388_33514cuda3std6ranges3__45__cpo4swapE
	.align		8
        /*0040*/ 	.dword	_ZN77_INTERNAL_f460170c_41_flash_fwd_hdim64_256_bf16_softcap_sm90_cu_a6473388_33514cuda3std6ranges3__45__cpo9iter_moveE
	.align		8
        /*0048*/ 	.dword	_ZN77_INTERNAL_f460170c_41_flash_fwd_hdim64_256_bf16_softcap_sm90_cu_a6473388_33514cute7productE
	.align		8
        /*0050*/ 	.dword	_ZN77_INTERNAL_f460170c_41_flash_fwd_hdim64_256_bf16_softcap_sm90_cu_a6473388_33514cute1_E


//--------------------- .text._ZN7cutlass13device_kernelIN5flash11enable_sm90INS1_16FlashAttnFwdSm90INS1_25CollectiveMainloopFwdSm90ILi2EN4cute5tupleIJNS5_1CILi1EEES8_S8_EEENS6_IJNS7_ILi128EEENS7_ILi96EEENS7_ILi64EEEEEELi256ENS_10bfloat16_tEfNS_4arch4Sm90ELb0ELb0ELb1ELb0ELb0ELb0ELb0ELb1ELb0ELb0ELb0ELb0EEENS1_21CollectiveEpilogueFwdINS6_IJSA_NS7_ILi256EEESB_EEES9_SE_SG_Li256ELb0ELb0ELb0ELb0EEENS1_29StaticPersistentTileSchedulerILb0EEEEEEEEEvNT_6ParamsE --------------------------
	.section	.text._ZN7cutlass13device_kernelIN5flash11enable_sm90INS1_16FlashAttnFwdSm90INS1_25CollectiveMainloopFwdSm90ILi2EN4cute5tupleIJNS5_1CILi1EEES8_S8_EEENS6_IJNS7_ILi128EEENS7_ILi96EEENS7_ILi64EEEEEELi256ENS_10bfloat16_tEfNS_4arch4Sm90ELb0ELb0ELb1ELb0ELb0ELb0ELb0ELb1ELb0ELb0ELb0ELb0EEENS1_21CollectiveEpilogueFwdINS6_IJSA_NS7_ILi256EEESB_EEES9_SE_SG_Li256ELb0ELb0ELb0ELb0EEENS1_29StaticPersistentTileSchedulerILb0EEEEEEEEEvNT_6ParamsE,"ax",@progbits
	.align	128
.text._ZN7cutlass13device_kernelIN5flash11enable_sm90INS1_16FlashAttnFwdSm90INS1_25CollectiveMainloopFwdSm90ILi2EN4cute5tupleIJNS5_1CILi1EEES8_S8_EEENS6_IJNS7_ILi128EEENS7_ILi96EEENS7_ILi64EEEEEELi256ENS_10bfloat16_tEfNS_4arch4Sm90ELb0ELb0ELb1ELb0ELb0ELb0ELb0ELb1ELb0ELb0ELb0ELb0EEENS1_21CollectiveEpilogueFwdINS6_IJSA_NS7_ILi256EEESB_EEES9_SE_SG_Li256ELb0ELb0ELb0ELb0EEENS1_29StaticPersistentTileSchedulerILb0EEEEEEEEEvNT_6ParamsE:
        .type           _ZN7cutlass13device_kernelIN5flash11enable_sm90INS1_16FlashAttnFwdSm90INS1_25CollectiveMainloopFwdSm90ILi2EN4cute5tupleIJNS5_1CILi1EEES8_S8_EEENS6_IJNS7_ILi128EEENS7_ILi96EEENS7_ILi64EEEEEELi256ENS_10bfloat16_tEfNS_4arch4Sm90ELb0ELb0ELb1ELb0ELb0ELb0ELb0ELb1ELb0ELb0ELb0ELb0EEENS1_21CollectiveEpilogueFwdINS6_IJSA_NS7_ILi256EEESB_EEES9_SE_SG_Li256ELb0ELb0ELb0ELb0EEENS1_29StaticPersistentTileSchedulerILb0EEEEEEEEEvNT_6ParamsE,@function
        .size           _ZN7cutlass13device_kernelIN5flash11enable_sm90INS1_16FlashAttnFwdSm90INS1_25CollectiveMainloopFwdSm90ILi2EN4cute5tupleIJNS5_1CILi1EEES8_S8_EEENS6_IJNS7_ILi128EEENS7_ILi96EEENS7_ILi64EEEEEELi256ENS_10bfloat16_tEfNS_4arch4Sm90ELb0ELb0ELb1ELb0ELb0ELb0ELb0ELb1ELb0ELb0ELb0ELb0EEENS1_21CollectiveEpilogueFwdINS6_IJSA_NS7_ILi256EEESB_EEES9_SE_SG_Li256ELb0ELb0ELb0ELb0EEENS1_29StaticPersistentTileSchedulerILb0EEEEEEEEEvNT_6ParamsE,(.L_x_18 - _ZN7cutlass13device_kernelIN5flash11enable_sm90INS1_16FlashAttnFwdSm90INS1_25CollectiveMainloopFwdSm90ILi2EN4cute5tupleIJNS5_1CILi1EEES8_S8_EEENS6_IJNS7_ILi128EEENS7_ILi96EEENS7_ILi64EEEEEELi256ENS_10bfloat16_tEfNS_4arch4Sm90ELb0ELb0ELb1ELb0ELb0ELb0ELb0ELb1ELb0ELb0ELb0ELb0EEENS1_21CollectiveEpilogueFwdINS6_IJSA_NS7_ILi256EEESB_EEES9_SE_SG_Li256ELb0ELb0ELb0ELb0EEENS1_29StaticPersistentTileSchedulerILb0EEEEEEEEEvNT_6ParamsE)
        .other          _ZN7cutlass13device_kernelIN5flash11enable_sm90INS1_16FlashAttnFwdSm90INS1_25CollectiveMainloopFwdSm90ILi2EN4cute5tupleIJNS5_1CILi1EEES8_S8_EEENS6_IJNS7_ILi128EEENS7_ILi96EEENS7_ILi64EEEEEELi256ENS_10bfloat16_tEfNS_4arch4Sm90ELb0ELb0ELb1ELb0ELb0ELb0ELb0ELb1ELb0ELb0ELb0ELb0EEENS1_21CollectiveEpilogueFwdINS6_IJSA_NS7_ILi256EEESB_EEES9_SE_SG_Li256ELb0ELb0ELb0ELb0EEENS1_29StaticPersistentTileSchedulerILb0EEEEEEEEEvNT_6ParamsE,@"STO_CUDA_ENTRY STV_DEFAULT"
_ZN7cutlass13device_kernelIN5flash11enable_sm90INS1_16FlashAttnFwdSm90INS1_25CollectiveMainloopFwdSm90ILi2EN4cute5tupleIJNS5_1CILi1EEES8_S8_EEENS6_IJNS7_ILi128EEENS7_ILi96EEENS7_ILi64EEEEEELi256ENS_10bfloat16_tEfNS_4arch4Sm90ELb0ELb0ELb1ELb0ELb0ELb0ELb0ELb1ELb0ELb0ELb0ELb0EEENS1_21CollectiveEpilogueFwdINS6_IJSA_NS7_ILi256EEESB_EEES9_SE_SG_Li256ELb0ELb0ELb0ELb0EEENS1_29StaticPersistentTileSchedulerILb0EEEEEEEEEvNT_6ParamsE:
[----:B------:R-:W-:Y:S01]  /*0000*/  LDC R1, c[0x0][0x37c] ;  /* 0x0000df00ff017b82 */ /* 0x000fe20000000800 */
[----:B------:R-:W-:Y:S05]  /*0010*/  EXIT ;  /* 0x000000000000794d */ /* 0x000fea0003800000 */
.L_x_0:
[----:B------:R-:W-:-:S00]  /*0020*/  BRA `(.L_x_0) ;  /* 0xfffffffc00fc7947 */ /* 0x000fc0000383ffff */
[----:B------:R-:W-:-:S00]  /*0030*/  NOP ;  /* 0x0000000000007918 */ /* 0x000fc00000000000 */
        /* <DEDUP_REMOVED lines=12> */
.L_x_18:


//--------------------- .text._ZN7cutlass13device_kernelIN5flash11enable_sm90INS1_16FlashAttnFwdSm90INS1_25CollectiveMainloopFwdSm90ILi2EN4cute5tupleIJNS5_1CILi1EEES8_S8_EEENS6_IJNS7_ILi128EEENS7_ILi96EEENS7_ILi64EEEEEELi256ENS_10bfloat16_tEfNS_4arch4Sm90ELb0ELb0ELb1ELb0ELb0ELb0ELb1ELb1ELb0ELb0ELb0ELb0EEENS1_21CollectiveEpilogueFwdINS6_IJSA_NS7_ILi256EEESB_EEES9_SE_SG_Li256ELb0ELb0ELb0ELb0EEENS1_29StaticPersistentTileSchedulerILb0EEEEEEEEEvNT_6ParamsE --------------------------
	.section	.text._ZN7cutlass13device_kernelIN5flash11enable_sm90INS1_16FlashAttnFwdSm90INS1_25CollectiveMainloopFwdSm90ILi2EN4cute5tupleIJNS5_1CILi1EEES8_S8_EEENS6_IJNS7_ILi128EEENS7_ILi96EEENS7_ILi64EEEEEELi256ENS_10bfloat16_tEfNS_4arch4Sm90ELb0ELb0ELb1ELb0ELb0ELb0ELb1ELb1ELb0ELb0ELb0ELb0EEENS1_21CollectiveEpilogueFwdINS6_IJSA_NS7_ILi256EEESB_EEES9_SE_SG_Li256ELb0ELb0ELb0ELb0EEENS1_29StaticPersistentTileSchedulerILb0EEEEEEEEEvNT_6ParamsE,"ax",@progbits
	.align	128
.text._ZN7cutlass13device_kernelIN5flash11enable_sm90INS1_16FlashAttnFwdSm90INS1_25CollectiveMainloopFwdSm90ILi2EN4cute5tupleIJNS5_1CILi1EEES8_S8_EEENS6_IJNS7_ILi128EEENS7_ILi96EEENS7_ILi64EEEEEELi256ENS_10bfloat16_tEfNS_4arch4Sm90ELb0ELb0ELb1ELb0ELb0ELb0ELb1ELb1ELb0ELb0ELb0ELb0EEENS1_21CollectiveEpilogueFwdINS6_IJSA_NS7_ILi256EEESB_EEES9_SE_SG_Li256ELb0ELb0ELb0ELb0EEENS1_29StaticPersistentTileSchedulerILb0EEEEEEEEEvNT_6ParamsE:
        .type           _ZN7cutlass13device_kernelIN5flash11enable_sm90INS1_16FlashAttnFwdSm90INS1_25CollectiveMainloopFwdSm90ILi2EN4cute5tupleIJNS5_1CILi1EEES8_S8_EEENS6_IJNS7_ILi128EEENS7_ILi96EEENS7_ILi64EEEEEELi256ENS_10bfloat16_tEfNS_4arch4Sm90ELb0ELb0ELb1ELb0ELb0ELb0ELb1ELb1ELb0ELb0ELb0ELb0EEENS1_21CollectiveEpilogueFwdINS6_IJSA_NS7_ILi256EEESB_EEES9_SE_SG_Li256ELb0ELb0ELb0ELb0EEENS1_29StaticPersistentTileSchedulerILb0EEEEEEEEEvNT_6ParamsE,@function
        .size           _ZN7cutlass13device_kernelIN5flash11enable_sm90INS1_16FlashAttnFwdSm90INS1_25CollectiveMainloopFwdSm90ILi2EN4cute5tupleIJNS5_1CILi1EEES8_S8_EEENS6_IJNS7_ILi128EEENS7_ILi96EEENS7_ILi64EEEEEELi256ENS_10bfloat16_tEfNS_4arch4Sm90ELb0ELb0ELb1ELb0ELb0ELb0ELb1ELb1ELb0ELb0ELb0ELb0EEENS1_21CollectiveEpilogueFwdINS6_IJSA_NS7_ILi256EEESB_EEES9_SE_SG_Li256ELb0ELb0ELb0ELb0EEENS1_29StaticPersistentTileSchedulerILb0EEEEEEEEEvNT_6ParamsE,(.L_x_19 - _ZN7cutlass13device_kernelIN5flash11enable_sm90INS1_16FlashAttnFwdSm90INS1_25CollectiveMainloopFwdSm90ILi2EN4cute5tupleIJNS5_1CILi1EEES8_S8_EEENS6_IJNS7_ILi128EEENS7_ILi96EEENS7_ILi64EEEEEELi256ENS_10bfloat16_tEfNS_4arch4Sm90ELb0ELb0ELb1ELb0ELb0ELb0ELb1ELb1ELb0ELb0ELb0ELb0EEENS1_21CollectiveEpilogueFwdINS6_IJSA_NS7_ILi256EEESB_EEES9_SE_SG_Li256ELb0ELb0ELb0ELb0EEENS1_29StaticPersistentTileSchedulerILb0EEEEEEEEEvNT_6ParamsE)
        .other          _ZN7cutlass13device_kernelIN5flash11enable_sm90INS1_16FlashAttnFwdSm90INS1_25CollectiveMainloopFwdSm90ILi2EN4cute5tupleIJNS5_1CILi1EEES8_S8_EEENS6_IJNS7_ILi128EEENS7_ILi96EEENS7_ILi64EEEEEELi256ENS_10bfloat16_tEfNS_4arch4Sm90ELb0ELb0ELb1ELb0ELb0ELb0ELb1ELb1ELb0ELb0ELb0ELb0EEENS1_21CollectiveEpilogueFwdINS6_IJSA_NS7_ILi256EEESB_EEES9_SE_SG_Li256ELb0ELb0ELb0ELb0EEENS1_29StaticPersistentTileSchedulerILb0EEEEEEEEEvNT_6ParamsE,@"STO_CUDA_ENTRY STV_DEFAULT"
_ZN7cutlass13device_kernelIN5flash11enable_sm90INS1_16FlashAttnFwdSm90INS1_25CollectiveMainloopFwdSm90ILi2EN4cute5tupleIJNS5_1CILi1EEES8_S8_EEENS6_IJNS7_ILi128EEENS7_ILi96EEENS7_ILi64EEEEEELi256ENS_10bfloat16_tEfNS_4arch4Sm90ELb0ELb0ELb1ELb0ELb0ELb0ELb1ELb1ELb0ELb0ELb0ELb0EEENS1_21CollectiveEpilogueFwdINS6_IJSA_NS7_ILi256EEESB_EEES9_SE_SG_Li256ELb0ELb0ELb0ELb0EEENS1_29StaticPersistentTileSchedulerILb0EEEEEEEEEvNT_6ParamsE:
[----:B------:R-:W-:Y:S01]  /*0000*/  LDC R1, c[0x0][0x37c] ;  /* 0x0000df00ff017b82 */ /* 0x000fe20000000800 */
[----:B------:R-:W-:Y:S05]  /*0010*/  EXIT ;  /* 0x000000000000794d */ /* 0x000fea0003800000 */
.L_x_1:
        /* <DEDUP_REMOVED lines=14> */
.L_x_19:


//--------------------- .text._ZN7cutlass13device_kernelIN5flash11enable_sm90INS1_16FlashAttnFwdSm90INS1_25CollectiveMainloopFwdSm90ILi2EN4cute5tupleIJNS5_1CILi1EEES8_S8_EEENS6_IJNS7_ILi128EEENS7_ILi96EEENS7_ILi64EEEEEELi256ENS_10bfloat16_tEfNS_4arch4Sm90ELb0ELb0ELb1ELb1ELb0ELb0ELb0ELb1ELb0ELb0ELb0ELb0EEENS1_21CollectiveEpilogueFwdINS6_IJSA_NS7_ILi256EEESB_EEES9_SE_SG_Li256ELb1ELb0ELb0ELb0EEENS1_36VarlenDynamicPersistentTileSchedulerILi128ELi96ELi256ELi32ELb0ELb0ELb1ELb0ELb1ELb1EEEEEEEEEvNT_6ParamsE --------------------------
	.section	.text._ZN7cutlass13device_kernelIN5flash11enable_sm90INS1_16FlashAttnFwdSm90INS1_25CollectiveMainloopFwdSm90ILi2EN4cute5tupleIJNS5_1CILi1EEES8_S8_EEENS6_IJNS7_ILi128EEENS7_ILi96EEENS7_ILi64EEEEEELi256ENS_10bfloat16_tEfNS_4arch4Sm90ELb0ELb0ELb1ELb1ELb0ELb0ELb0ELb1ELb0ELb0ELb0ELb0EEENS1_21CollectiveEpilogueFwdINS6_IJSA_NS7_ILi256EEESB_EEES9_SE_SG_Li256ELb1ELb0ELb0ELb0EEENS1_36VarlenDynamicPersistentTileSchedulerILi128ELi96ELi256ELi32ELb0ELb0ELb1ELb0ELb1ELb1EEEEEEEEEvNT_6ParamsE,"ax",@progbits
	.align	128
.text._ZN7cutlass13device_kernelIN5flash11enable_sm90INS1_16FlashAttnFwdSm90INS1_25CollectiveMainloopFwdSm90ILi2EN4cute5tupleIJNS5_1CILi1EEES8_S8_EEENS6_IJNS7_ILi128EEENS7_ILi96EEENS7_ILi64EEEEEELi256ENS_10bfloat16_tEfNS_4arch4Sm90ELb0ELb0ELb1ELb1ELb0ELb0ELb0ELb1ELb0ELb0ELb0ELb0EEENS1_21CollectiveEpilogueFwdINS6_IJSA_NS7_ILi256EEESB_EEES9_SE_SG_Li256ELb1ELb0ELb0ELb0EEENS1_36VarlenDynamicPersistentTileSchedulerILi128ELi96ELi256ELi32ELb0ELb0ELb1ELb0ELb1ELb1EEEEEEEEEvNT_6ParamsE:
        .type           _ZN7cutlass13device_kernelIN5flash11enable_sm90INS1_16FlashAttnFwdSm90INS1_25CollectiveMainloopFwdSm90ILi2EN4cute5tupleIJNS5_1CILi1EEES8_S8_EEENS6_IJNS7_ILi128EEENS7_ILi96EEENS7_ILi64EEEEEELi256ENS_10bfloat16_tEfNS_4arch4Sm90ELb0ELb0ELb1ELb1ELb0ELb0ELb0ELb1ELb0ELb0ELb0ELb0EEENS1_21CollectiveEpilogueFwdINS6_IJSA_NS7_ILi256EEESB_EEES9_SE_SG_Li256ELb1ELb0ELb0ELb0EEENS1_36VarlenDynamicPersistentTileSchedulerILi128ELi96ELi256ELi32ELb0ELb0ELb1ELb0ELb1ELb1EEEEEEEEEvNT_6ParamsE,@function
        .size           _ZN7cutlass13device_kernelIN5flash11enable_sm90INS1_16FlashAttnFwdSm90INS1_25CollectiveMainloopFwdSm90ILi2EN4cute5tupleIJNS5_1CILi1EEES8_S8_EEENS6_IJNS7_ILi128EEENS7_ILi96EEENS7_ILi64EEEEEELi256ENS_10bfloat16_tEfNS_4arch4Sm90ELb0ELb0ELb1ELb1ELb0ELb0ELb0ELb1ELb0ELb0ELb0ELb0EEENS1_21CollectiveEpilogueFwdINS6_IJSA_NS7_ILi256EEESB_EEES9_SE_SG_Li256ELb1ELb0ELb0ELb0EEENS1_36VarlenDynamicPersistentTileSchedulerILi128ELi96ELi256ELi32ELb0ELb0ELb1ELb0ELb1ELb1EEEEEEEEEvNT_6ParamsE,(.L_x_20 - _ZN7cutlass13device_kernelIN5flash11enable_sm90INS1_16FlashAttnFwdSm90INS1_25CollectiveMainloopFwdSm90ILi2EN4cute5tupleIJNS5_1CILi1EEES8_S8_EEENS6_IJNS7_ILi128EEENS7_ILi96EEENS7_ILi64EEEEEELi256ENS_10bfloat16_tEfNS_4arch4Sm90ELb0ELb0ELb1ELb1ELb0ELb0ELb0ELb1ELb0ELb0ELb0ELb0EEENS1_21CollectiveEpilogueFwdINS6_IJSA_NS7_ILi256EEESB_EEES9_SE_SG_Li256ELb1ELb0ELb0ELb0EEENS1_36VarlenDynamicPersistentTileSchedulerILi128ELi96ELi256ELi32ELb0ELb0ELb1ELb0ELb1ELb1EEEEEEEEEvNT_6ParamsE)
        .other          _ZN7cutlass13device_kernelIN5flash11enable_sm90INS1_16FlashAttnFwdSm90INS1_25CollectiveMainloopFwdSm90ILi2EN4cute5tupleIJNS5_1CILi1EEES8_S8_EEENS6_IJNS7_ILi128EEENS7_ILi96EEENS7_ILi64EEEEEELi256ENS_10bfloat16_tEfNS_4arch4Sm90ELb0ELb0ELb1ELb1ELb0ELb0ELb0ELb1ELb0ELb0ELb0ELb0EEENS1_21CollectiveEpilogueFwdINS6_IJSA_NS7_ILi256EEESB_EEES9_SE_SG_Li256ELb1ELb0ELb0ELb0EEENS1_36VarlenDynamicPersistentTileSchedulerILi128ELi96ELi256ELi32ELb0ELb0ELb1ELb0ELb1ELb1EEEEEEEEEvNT_6ParamsE,@"STO_CUDA_ENTRY STV_DEFAULT"
_ZN7cutlass13device_kernelIN5flash11enable_sm90INS1_16FlashAttnFwdSm90INS1_25CollectiveMainloopFwdSm90ILi2EN4cute5tupleIJNS5_1CILi1EEES8_S8_EEENS6_IJNS7_ILi128EEENS7_ILi96EEENS7_ILi64EEEEEELi256ENS_10bfloat16_tEfNS_4arch4Sm90ELb0ELb0ELb1ELb1ELb0ELb0ELb0ELb1ELb0ELb0ELb0ELb0EEENS1_21CollectiveEpilogueFwdINS6_IJSA_NS7_ILi256EEESB_EEES9_SE_SG_Li256ELb1ELb0ELb0ELb0EEENS1_36VarlenDynamicPersistentTileSchedulerILi128ELi96ELi256ELi32ELb0ELb0ELb1ELb0ELb1ELb1EEEEEEEEEvNT_6ParamsE:
[----:B------:R-:W-:Y:S01]  /*0000*/  LDC R1, c[0x0][0x37c] ;  /* 0x0000df00ff017b82 */ /* 0x000fe20000000800 */
[----:B------:R-:W-:Y:S05]  /*0010*/  EXIT ;  /* 0x000000000000794d */ /* 0x000fea0003800000 */
.L_x_2:
        /* <DEDUP_REMOVED lines=14> */
.L_x_20:


//--------------------- .text._ZN7cutlass13device_kernelIN5flash11enable_sm90INS1_16FlashAttnFwdSm90INS1_25CollectiveMainloopFwdSm90ILi2EN4cute5tupleIJNS5_1CILi1EEES8_S8_EEENS6_IJNS7_ILi128EEENS7_ILi96EEENS7_ILi64EEEEEELi256ENS_10bfloat16_tEfNS_4arch4Sm90ELb0ELb0ELb1ELb1ELb0ELb1ELb0ELb1ELb0ELb0ELb0ELb0EEENS1_21CollectiveEpilogueFwdINS6_IJSA_NS7_ILi256EEESB_EEES9_SE_SG_Li256ELb1ELb0ELb0ELb0EEENS1_36VarlenDynamicPersistentTileSchedulerILi128ELi96ELi256ELi32ELb0ELb0ELb1ELb0ELb1ELb1EEEEEEEEEvNT_6ParamsE --------------------------
	.section	.text._ZN7cutlass13device_kernelIN5flash11enable_sm90INS1_16FlashAttnFwdSm90INS1_25CollectiveMainloopFwdSm90ILi2EN4cute5tupleIJNS5_1CILi1EEES8_S8_EEENS6_IJNS7_ILi128EEENS7_ILi96EEENS7_ILi64EEEEEELi256ENS_10bfloat16_tEfNS_4arch4Sm90ELb0ELb0ELb1ELb1ELb0ELb1ELb0ELb1ELb0ELb0ELb0ELb0EEENS1_21CollectiveEpilogueFwdINS6_IJSA_NS7_ILi256EEESB_EEES9_SE_SG_Li256ELb1ELb0ELb0ELb0EEENS1_36VarlenDynamicPersistentTileSchedulerILi128ELi96ELi256ELi32ELb0ELb0ELb1ELb0ELb1ELb1EEEEEEEEEvNT_6ParamsE,"ax",@progbits
	.align	128
.text._ZN7cutlass13device_kernelIN5flash11enable_sm90INS1_16FlashAttnFwdSm90INS1_25CollectiveMainloopFwdSm90ILi2EN4cute5tupleIJNS5_1CILi1EEES8_S8_EEENS6_IJNS7_ILi128EEENS7_ILi96EEENS7_ILi64EEEEEELi256ENS_10bfloat16_tEfNS_4arch4Sm90ELb0ELb0ELb1ELb1ELb0ELb1ELb0ELb1ELb0ELb0ELb0ELb0EEENS1_21CollectiveEpilogueFwdINS6_IJSA_NS7_ILi256EEESB_EEES9_SE_SG_Li256ELb1ELb0ELb0ELb0EEENS1_36VarlenDynamicPersistentTileSchedulerILi128ELi96ELi256ELi32ELb0ELb0ELb1ELb0ELb1ELb1EEEEEEEEEvNT_6ParamsE:
        .type           _ZN7cutlass13device_kernelIN5flash11enable_sm90INS1_16FlashAttnFwdSm90INS1_25CollectiveMainloopFwdSm90ILi2EN4cute5tupleIJNS5_1CILi1EEES8_S8_EEENS6_IJNS7_ILi128EEENS7_ILi96EEENS7_ILi64EEEEEELi256ENS_10bfloat16_tEfNS_4arch4Sm90ELb0ELb0ELb1ELb1ELb0ELb1ELb0ELb1ELb0ELb0ELb0ELb0EEENS1_21CollectiveEpilogueFwdINS6_IJSA_NS7_ILi256EEESB_EEES9_SE_SG_Li256ELb1ELb0ELb0ELb0EEENS1_36VarlenDynamicPersistentTileSchedulerILi128ELi96ELi256ELi32ELb0ELb0ELb1ELb0ELb1ELb1EEEEEEEEEvNT_6ParamsE,@function
        .size           _ZN7cutlass13device_kernelIN5flash11enable_sm90INS1_16FlashAttnFwdSm90INS1_25CollectiveMainloopFwdSm90ILi2EN4cute5tupleIJNS5_1CILi1EEES8_S8_EEENS6_IJNS7_ILi128EEENS7_ILi96EEENS7_ILi64EEEEEELi256ENS_10bfloat16_tEfNS_4arch4Sm90ELb0ELb0ELb1ELb1ELb0ELb1ELb0ELb1ELb0ELb0ELb0ELb0EEENS1_21CollectiveEpilogueFwdINS6_IJSA_NS7_ILi256EEESB_EEES9_SE_SG_Li256ELb1ELb0ELb0ELb0EEENS1_36VarlenDynamicPersistentTileSchedulerILi128ELi96ELi256ELi32ELb0ELb0ELb1ELb0ELb1ELb1EEEEEEEEEvNT_6ParamsE,(.L_x_21 - _ZN7cutlass13device_kernelIN5flash11enable_sm90INS1_16FlashAttnFwdSm90INS1_25CollectiveMainloopFwdSm90ILi2EN4cute5tupleIJNS5_1CILi1EEES8_S8_EEENS6_IJNS7_ILi128EEENS7_ILi96EEENS7_ILi64EEEEEELi256ENS_10bfloat16_tEfNS_4arch4Sm90ELb0ELb0ELb1ELb1ELb0ELb1ELb0ELb1ELb0ELb0ELb0ELb0EEENS1_21CollectiveEpilogueFwdINS6_IJSA_NS7_ILi256EEESB_EEES9_SE_SG_Li256ELb1ELb0ELb0ELb0EEENS1_36VarlenDynamicPersistentTileSchedulerILi128ELi96ELi256ELi32ELb0ELb0ELb1ELb0ELb1ELb1EEEEEEEEEvNT_6ParamsE)
        .other          _ZN7cutlass13device_kernelIN5flash11enable_sm90INS1_16FlashAttnFwdSm90INS1_25CollectiveMainloopFwdSm90ILi2EN4cute5tupleIJNS5_1CILi1EEES8_S8_EEENS6_IJNS7_ILi128EEENS7_ILi96EEENS7_ILi64EEEEEELi256ENS_10bfloat16_tEfNS_4arch4Sm90ELb0ELb0ELb1ELb1ELb0ELb1ELb0ELb1ELb0ELb0ELb0ELb0EEENS1_21CollectiveEpilogueFwdINS6_IJSA_NS7_ILi256EEESB_EEES9_SE_SG_Li256ELb1ELb0ELb0ELb0EEENS1_36VarlenDynamicPersistentTileSchedulerILi128ELi96ELi256ELi32ELb0ELb0ELb1ELb0ELb1ELb1EEEEEEEEEvNT_6ParamsE,@"STO_CUDA_ENTRY STV_DEFAULT"
_ZN7cutlass13device_kernelIN5flash11enable_sm90INS1_16FlashAttnFwdSm90INS1_25CollectiveMainloopFwdSm90ILi2EN4cute5tupleIJNS5_1CILi1EEES8_S8_EEENS6_IJNS7_ILi128EEENS7_ILi96EEENS7_ILi64EEEEEELi256ENS_10bfloat16_tEfNS_4arch4Sm90ELb0ELb0ELb1ELb1ELb0ELb1ELb0ELb1ELb0ELb0ELb0ELb0EEENS1_21CollectiveEpilogueFwdINS6_IJSA_NS7_ILi256EEESB_EEES9_SE_SG_Li256ELb1ELb0ELb0ELb0EEENS1_36VarlenDynamicPersistentTileSchedulerILi128ELi96ELi256ELi32ELb0ELb0ELb1ELb0ELb1ELb1EEEEEEEEEvNT_6ParamsE:
[----:B------:R-:W-:Y:S01]  /*0000*/  LDC R1, c[0x0][0x37c] ;  /* 0x0000df00ff017b82 */ /* 0x000fe20000000800 */
[----:B------:R-:W-:Y:S05]  /*0010*/  EXIT ;  /* 0x000000000000794d */ /* 0x000fea0003800000 */
.L_x_3:
        /* <DEDUP_REMOVED lines=14> */
.L_x_21:


//--------------------- .text._ZN7cutlass13device_kernelIN5flash11enable_sm90INS1_16FlashAttnFwdSm90INS1_25CollectiveMainloopFwdSm90ILi2EN4cute5tupleIJNS5_1CILi1EEES8_S8_EEENS6_IJNS7_ILi128EEENS7_ILi96EEENS7_ILi64EEEEEELi256ENS_10bfloat16_tEfNS_4arch4Sm90ELb0ELb0ELb1ELb1ELb0ELb0ELb1ELb1ELb0ELb0ELb0ELb0EEENS1_21CollectiveEpilogueFwdINS6_IJSA_NS7_ILi256EEESB_EEES9_SE_SG_Li256ELb1ELb0ELb0ELb0EEENS1_36VarlenDynamicPersistentTileSchedulerILi128ELi96ELi256ELi32ELb0ELb0ELb1ELb0ELb1ELb1EEEEEEEEEvNT_6ParamsE --------------------------
	.section	.text._ZN7cutlass13device_kernelIN5flash11enable_sm90INS1_16FlashAttnFwdSm90INS1_25CollectiveMainloopFwdSm90ILi2EN4cute5tupleIJNS5_1CILi1EEES8_S8_EEENS6_IJNS7_ILi128EEENS7_ILi96EEENS7_ILi64EEEEEELi256ENS_10bfloat16_tEfNS_4arch4Sm90ELb0ELb0ELb1ELb1ELb0ELb0ELb1ELb1ELb0ELb0ELb0ELb0EEENS1_21CollectiveEpilogueFwdINS6_IJSA_NS7_ILi256EEESB_EEES9_SE_SG_Li256ELb1ELb0ELb0ELb0EEENS1_36VarlenDynamicPersistentTileSchedulerILi128ELi96ELi256ELi32ELb0ELb0ELb1ELb0ELb1ELb1EEEEEEEEEvNT_6ParamsE,"ax",@progbits
	.align	128
.text._ZN7cutlass13device_kernelIN5flash11enable_sm90INS1_16FlashAttnFwdSm90INS1_25CollectiveMainloopFwdSm90ILi2EN4cute5tupleIJNS5_1CILi1EEES8_S8_EEENS6_IJNS7_ILi128EEENS7_ILi96EEENS7_ILi64EEEEEELi256ENS_10bfloat16_tEfNS_4arch4Sm90ELb0ELb0ELb1ELb1ELb0ELb0ELb1ELb1ELb0ELb0ELb0ELb0EEENS1_21CollectiveEpilogueFwdINS6_IJSA_NS7_ILi256EEESB_EEES9_SE_SG_Li256ELb1ELb0ELb0ELb0EEENS1_36VarlenDynamicPersistentTileSchedulerILi128ELi96ELi256ELi32ELb0ELb0ELb1ELb0ELb1ELb1EEEEEEEEEvNT_6ParamsE:
        .type           _ZN7cutlass13device_kernelIN5flash11enable_sm90INS1_16FlashAttnFwdSm90INS1_25CollectiveMainloopFwdSm90ILi2EN4cute5tupleIJNS5_1CILi1EEES8_S8_EEENS6_IJNS7_ILi128EEENS7_ILi96EEENS7_ILi64EEEEEELi256ENS_10bfloat16_tEfNS_4arch4Sm90ELb0ELb0ELb1ELb1ELb0ELb0ELb1ELb1ELb0ELb0ELb0ELb0EEENS1_21CollectiveEpilogueFwdINS6_IJSA_NS7_ILi256EEESB_EEES9_SE_SG_Li256ELb1ELb0ELb0ELb0EEENS1_36VarlenDynamicPersistentTileSchedulerILi128ELi96ELi256ELi32ELb0ELb0ELb1ELb0ELb1ELb1EEEEEEEEEvNT_6ParamsE,@function
        .size           _ZN7cutlass13device_kernelIN5flash11enable_sm90INS1_16FlashAttnFwdSm90INS1_25CollectiveMainloopFwdSm90ILi2EN4cute5tupleIJNS5_1CILi1EEES8_S8_EEENS6_IJNS7_ILi128EEENS7_ILi96EEENS7_ILi64EEEEEELi256ENS_10bfloat16_tEfNS_4arch4Sm90ELb0ELb0ELb1ELb1ELb0ELb0ELb1ELb1ELb0ELb0ELb0ELb0EEENS1_21CollectiveEpilogueFwdINS6_IJSA_NS7_ILi256EEESB_EEES9_SE_SG_Li256ELb1ELb0ELb0ELb0EEENS1_36VarlenDynamicPersistentTileSchedulerILi128ELi96ELi256ELi32ELb0ELb0ELb1ELb0ELb1ELb1EEEEEEEEEvNT_6ParamsE,(.L_x_22 - _ZN7cutlass13device_kernelIN5flash11enable_sm90INS1_16FlashAttnFwdSm90INS1_25CollectiveMainloopFwdSm90ILi2EN4cute5tupleIJNS5_1CILi1EEES8_S8_EEENS6_IJNS7_ILi128EEENS7_ILi96EEENS7_ILi64EEEEEELi256ENS_10bfloat16_tEfNS_4arch4Sm90ELb0ELb0ELb1ELb1ELb0ELb0ELb1ELb1ELb0ELb0ELb0ELb0EEENS1_21CollectiveEpilogueFwdINS6_IJSA_NS7_ILi256EEESB_EEES9_SE_SG_Li256ELb1ELb0ELb0ELb0EEENS1_36VarlenDynamicPersistentTileSchedulerILi128ELi96ELi256ELi32ELb0ELb0ELb1ELb0ELb1ELb1EEEEEEEEEvNT_6ParamsE)
        .other          _ZN7cutlass13device_kernelIN5flash11enable_sm90INS1_16FlashAttnFwdSm90INS1_25CollectiveMainloopFwdSm90ILi2EN4cute5tupleIJNS5_1CILi1EEES8_S8_EEENS6_IJNS7_ILi128EEENS7_ILi96EEENS7_ILi64EEEEEELi256ENS_10bfloat16_tEfNS_4arch4Sm90ELb0ELb0ELb1ELb1ELb0ELb0ELb1ELb1ELb0ELb0ELb0ELb0EEENS1_21CollectiveEpilogueFwdINS6_IJSA_NS7_ILi256EEESB_EEES9_SE_SG_Li256ELb1ELb0ELb0ELb0EEENS1_36VarlenDynamicPersistentTileSchedulerILi128ELi96ELi256ELi32ELb0ELb0ELb1ELb0ELb1ELb1EEEEEEEEEvNT_6ParamsE,@"STO_CUDA_ENTRY STV_DEFAULT"
_ZN7cutlass13device_kernelIN5flash11enable_sm90INS1_16FlashAttnFwdSm90INS1_25CollectiveMainloopFwdSm90ILi2EN4cute5tupleIJNS5_1CILi1EEES8_S8_EEENS6_IJNS7_ILi128EEENS7_ILi96EEENS7_ILi64EEEEEELi256ENS_10bfloat16_tEfNS_4arch4Sm90ELb0ELb0ELb1ELb1ELb0ELb0ELb1ELb1ELb0ELb0ELb0ELb0EEENS1_21CollectiveEpilogueFwdINS6_IJSA_NS7_ILi256EEESB_EEES9_SE_SG_Li256ELb1ELb0ELb0ELb0EEENS1_36VarlenDynamicPersistentTileSchedulerILi128ELi96ELi256ELi32ELb0ELb0ELb1ELb0ELb1ELb1EEEEEEEEEvNT_6ParamsE:
[----:B------:R-:W-:Y:S01]  /*0000*/  LDC R1, c[0x0][0x37c] ;  /* 0x0000df00ff017b82 */ /* 0x000fe20000000800 */
[----:B------:R-:W-:Y:S05]  /*0010*/  EXIT ;  /* 0x000000000000794d */ /* 0x000fea0003800000 */
.L_x_4:
        /* <DEDUP_REMOVED lines=14> */
.L_x_22:


//--------------------- .text._ZN7cutlass13device_kernelIN5flash11enable_sm90INS1_16FlashAttnFwdSm90INS1_25CollectiveMainloopFwdSm90ILi2EN4cute5tupleIJNS5_1CILi1EEES8_S8_EEENS6_IJNS7_ILi128EEENS7_ILi96EEENS7_ILi64EEEEEELi256ENS_10bfloat16_tEfNS_4arch4Sm90ELb0ELb0ELb1ELb1ELb0ELb1ELb1ELb1ELb0ELb0ELb0ELb0EEENS1_21CollectiveEpilogueFwdINS6_IJSA_NS7_ILi256EEESB_EEES9_SE_SG_Li256ELb1ELb0ELb0ELb0EEENS1_36VarlenDynamicPersistentTileSchedulerILi128ELi96ELi256ELi32ELb0ELb0ELb1ELb0ELb1ELb1EEEEEEEEEvNT_6ParamsE --------------------------
	.section	.text._ZN7cutlass13device_kernelIN5flash11enable_sm90INS1_16FlashAttnFwdSm90INS1_25CollectiveMainloopFwdSm90ILi2EN4cute5tupleIJNS5_1CILi1EEES8_S8_EEENS6_IJNS7_ILi128EEENS7_ILi96EEENS7_ILi64EEEEEELi256ENS_10bfloat16_tEfNS_4arch4Sm90ELb0ELb0ELb1ELb1ELb0ELb1ELb1ELb1ELb0ELb0ELb0ELb0EEENS1_21CollectiveEpilogueFwdINS6_IJSA_NS7_ILi256EEESB_EEES9_SE_SG_Li256ELb1ELb0ELb0ELb0EEENS1_36VarlenDynamicPersistentTileSchedulerILi128ELi96ELi256ELi32ELb0ELb0ELb1ELb0ELb1ELb1EEEEEEEEEvNT_6ParamsE,"ax",@progbits
	.align	128
.text._ZN7cutlass13device_kernelIN5flash11enable_sm90INS1_16FlashAttnFwdSm90INS1_25CollectiveMainloopFwdSm90ILi2EN4cute5tupleIJNS5_1CILi1EEES8_S8_EEENS6_IJNS7_ILi128EEENS7_ILi96EEENS7_ILi64EEEEEELi256ENS_10bfloat16_tEfNS_4arch4Sm90ELb0ELb0ELb1ELb1ELb0ELb1ELb1ELb1ELb0ELb0ELb0ELb0EEENS1_21CollectiveEpilogueFwdINS6_IJSA_NS7_ILi256EEESB_EEES9_SE_SG_Li256ELb1ELb0ELb0ELb0EEENS1_36VarlenDynamicPersistentTileSchedulerILi128ELi96ELi256ELi32ELb0ELb0ELb1ELb0ELb1ELb1EEEEEEEEEvNT_6ParamsE:
        .type           _ZN7cutlass13device_kernelIN5flash11enable_sm90INS1_16FlashAttnFwdSm90INS1_25CollectiveMainloopFwdSm90ILi2EN4cute5tupleIJNS5_1CILi1EEES8_S8_EEENS6_IJNS7_ILi128EEENS7_ILi96EEENS7_ILi64EEEEEELi256ENS_10bfloat16_tEfNS_4arch4Sm90ELb0ELb0ELb1ELb1ELb0ELb1ELb1ELb1ELb0ELb0ELb0ELb0EEENS1_21CollectiveEpilogueFwdINS6_IJSA_NS7_ILi256EEESB_EEES9_SE_SG_Li256ELb1ELb0ELb0ELb0EEENS1_36VarlenDynamicPersistentTileSchedulerILi128ELi96ELi256ELi32ELb0ELb0ELb1ELb0ELb1ELb1EEEEEEEEEvNT_6ParamsE,@function
        .size           _ZN7cutlass13device_kernelIN5flash11enable_sm90INS1_16FlashAttnFwdSm90INS1_25CollectiveMainloopFwdSm90ILi2EN4cute5tupleIJNS5_1CILi1EEES8_S8_EEENS6_IJNS7_ILi128EEENS7_ILi96EEENS7_ILi64EEEEEELi256ENS_10bfloat16_tEfNS_4arch4Sm90ELb0ELb0ELb1ELb1ELb0ELb1ELb1ELb1ELb0ELb0ELb0ELb0EEENS1_21CollectiveEpilogueFwdINS6_IJSA_NS7_ILi256EEESB_EEES9_SE_SG_Li256ELb1ELb0ELb0ELb0EEENS1_36VarlenDynamicPersistentTileSchedulerILi128ELi96ELi256ELi32ELb0ELb0ELb1ELb0ELb1ELb1EEEEEEEEEvNT_6ParamsE,(.L_x_23 - _ZN7cutlass13device_kernelIN5flash11enable_sm90INS1_16FlashAttnFwdSm90INS1_25CollectiveMainloopFwdSm90ILi2EN4cute5tupleIJNS5_1CILi1EEES8_S8_EEENS6_IJNS7_ILi128EEENS7_ILi96EEENS7_ILi64EEEEEELi256ENS_10bfloat16_tEfNS_4arch4Sm90ELb0ELb0ELb1ELb1ELb0ELb1ELb1ELb1ELb0ELb0ELb0ELb0EEENS1_21CollectiveEpilogueFwdINS6_IJSA_NS7_ILi256EEESB_EEES9_SE_SG_Li256ELb1ELb0ELb0ELb0EEENS1_36VarlenDynamicPersistentTileSchedulerILi128ELi96ELi256ELi32ELb0ELb0ELb1ELb0ELb1ELb1EEEEEEEEEvNT_6ParamsE)
        .other          _ZN7cutlass13device_kernelIN5flash11enable_sm90INS1_16FlashAttnFwdSm90INS1_25CollectiveMainloopFwdSm90ILi2EN4cute5tupleIJNS5_1CILi1EEES8_S8_EEENS6_IJNS7_ILi128EEENS7_ILi96EEENS7_ILi64EEEEEELi256ENS_10bfloat16_tEfNS_4arch4Sm90ELb0ELb0ELb1ELb1ELb0ELb1ELb1ELb1ELb0ELb0ELb0ELb0EEENS1_21CollectiveEpilogueFwdINS6_IJSA_NS7_ILi256EEESB_EEES9_SE_SG_Li256ELb1ELb0ELb0ELb0EEENS1_36VarlenDynamicPersistentTileSchedulerILi128ELi96ELi256ELi32ELb0ELb0ELb1ELb0ELb1ELb1EEEEEEEEEvNT_6ParamsE,@"STO_CUDA_ENTRY STV_DEFAULT"
_ZN7cutlass13device_kernelIN5flash11enable_sm90INS1_16FlashAttnFwdSm90INS1_25CollectiveMainloopFwdSm90ILi2EN4cute5tupleIJNS5_1CILi1EEES8_S8_EEENS6_IJNS7_ILi128EEENS7_ILi96EEENS7_ILi64EEEEEELi256ENS_10bfloat16_tEfNS_4arch4Sm90ELb0ELb0ELb1ELb1ELb0ELb1ELb1ELb1ELb0ELb0ELb0ELb0EEENS1_21CollectiveEpilogueFwdINS6_IJSA_NS7_ILi256EEESB_EEES9_SE_SG_Li256ELb1ELb0ELb0ELb0EEENS1_36VarlenDynamicPersistentTileSchedulerILi128ELi96ELi256ELi32ELb0ELb0ELb1ELb0ELb1ELb1EEEEEEEEEvNT_6ParamsE:
[----:B------:R-:W-:Y:S01]  /*0000*/  LDC R1, c[0x0][0x37c] ;  /* 0x0000df00ff017b82 */ /* 0x000fe20000000800 */
[----:B------:R-:W-:Y:S05]  /*0010*/  EXIT ;  /* 0x000000000000794d */ /* 0x000fea0003800000 */
.L_x_5:
        /* <DEDUP_REMOVED lines=14> */
.L_x_23:


//--------------------- .text._ZN7cutlass13device_kernelIN5flash11enable_sm90INS1_16FlashAttnFwdSm90INS1_25CollectiveMainloopFwdSm90ILi2EN4cute5tupleIJNS5_1CILi1EEES8_S8_EEENS6_IJNS7_ILi128EEENS7_ILi96EEENS7_ILi64EEEEEELi256ENS_10bfloat16_tEfNS_4arch4Sm90ELb0ELb1ELb1ELb0ELb0ELb0ELb0ELb1ELb0ELb0ELb0ELb0EEENS1_21CollectiveEpilogueFwdINS6_IJSA_NS7_ILi256EEESB_EEES9_SE_SG_Li256ELb0ELb0ELb0ELb0EEENS1_30DynamicPersistentTileSchedulerILi256ELi32ELb0ELb0ELb1EEEEEEEEEvNT_6ParamsE --------------------------
	.section	.text._ZN7cutlass13device_kernelIN5flash11enable_sm90INS1_16FlashAttnFwdSm90INS1_25CollectiveMainloopFwdSm90ILi2EN4cute5tupleIJNS5_1CILi1EEES8_S8_EEENS6_IJNS7_ILi128EEENS7_ILi96EEENS7_ILi64EEEEEELi256ENS_10bfloat16_tEfNS_4arch4Sm90ELb0ELb1ELb1ELb0ELb0ELb0ELb0ELb1ELb0ELb0ELb0ELb0EEENS1_21CollectiveEpilogueFwdINS6_IJSA_NS7_ILi256EEESB_EEES9_SE_SG_Li256ELb0ELb0ELb0ELb0EEENS1_30DynamicPersistentTileSchedulerILi256ELi32ELb0ELb0ELb1EEEEEEEEEvNT_6ParamsE,"ax",@progbits
	.align	128
.text._ZN7cutlass13device_kernelIN5flash11enable_sm90INS1_16FlashAttnFwdSm90INS1_25CollectiveMainloopFwdSm90ILi2EN4cute5tupleIJNS5_1CILi1EEES8_S8_EEENS6_IJNS7_ILi128EEENS7_ILi96EEENS7_ILi64EEEEEELi256ENS_10bfloat16_tEfNS_4arch4Sm90ELb0ELb1ELb1ELb0ELb0ELb0ELb0ELb1ELb0ELb0ELb0ELb0EEENS1_21CollectiveEpilogueFwdINS6_IJSA_NS7_ILi256EEESB_EEES9_SE_SG_Li256ELb0ELb0ELb0ELb0EEENS1_30DynamicPersistentTileSchedulerILi256ELi32ELb0ELb0ELb1EEEEEEEEEvNT_6ParamsE:
        .type           _ZN7cutlass13device_kernelIN5flash11enable_sm90INS1_16FlashAttnFwdSm90INS1_25CollectiveMainloopFwdSm90ILi2EN4cute5tupleIJNS5_1CILi1EEES8_S8_EEENS6_IJNS7_ILi128EEENS7_ILi96EEENS7_ILi64EEEEEELi256ENS_10bfloat16_tEfNS_4arch4Sm90ELb0ELb1ELb1ELb0ELb0ELb0ELb0ELb1ELb0ELb0ELb0ELb0EEENS1_21CollectiveEpilogueFwdINS6_IJSA_NS7_ILi256EEESB_EEES9_SE_SG_Li256ELb0ELb0ELb0ELb0EEENS1_30DynamicPersistentTileSchedulerILi256ELi32ELb0ELb0ELb1EEEEEEEEEvNT_6ParamsE,@function
        .size           _ZN7cutlass13device_kernelIN5flash11enable_sm90INS1_16FlashAttnFwdSm90INS1_25CollectiveMainloopFwdSm90ILi2EN4cute5tupleIJNS5_1CILi1EEES8_S8_EEENS6_IJNS7_ILi128EEENS7_ILi96EEENS7_ILi64EEEEEELi256ENS_10bfloat16_tEfNS_4arch4Sm90ELb0ELb1ELb1ELb0ELb0ELb0ELb0ELb1ELb0ELb0ELb0ELb0EEENS1_21CollectiveEpilogueFwdINS6_IJSA_NS7_ILi256EEESB_EEES9_SE_SG_Li256ELb0ELb0ELb0ELb0EEENS1_30DynamicPersistentTileSchedulerILi256ELi32ELb0ELb0ELb1EEEEEEEEEvNT_6ParamsE,(.L_x_24 - _ZN7cutlass13device_kernelIN5flash11enable_sm90INS1_16FlashAttnFwdSm90INS1_25CollectiveMainloopFwdSm90ILi2EN4cute5tupleIJNS5_1CILi1EEES8_S8_EEENS6_IJNS7_ILi128EEENS7_ILi96EEENS7_ILi64EEEEEELi256ENS_10bfloat16_tEfNS_4arch4Sm90ELb0ELb1ELb1ELb0ELb0ELb0ELb0ELb1ELb0ELb0ELb0ELb0EEENS1_21CollectiveEpilogueFwdINS6_IJSA_NS7_ILi256EEESB_EEES9_SE_SG_Li256ELb0ELb0ELb0ELb0EEENS1_30DynamicPersistentTileSchedulerILi256ELi32ELb0ELb0ELb1EEEEEEEEEvNT_6ParamsE)
        .other          _ZN7cutlass13device_kernelIN5flash11enable_sm90INS1_16FlashAttnFwdSm90INS1_25CollectiveMainloopFwdSm90ILi2EN4cute5tupleIJNS5_1CILi1EEES8_S8_EEENS6_IJNS7_ILi128EEENS7_ILi96EEENS7_ILi64EEEEEELi256ENS_10bfloat16_tEfNS_4arch4Sm90ELb0ELb1ELb1ELb0ELb0ELb0ELb0ELb1ELb0ELb0ELb0ELb0EEENS1_21CollectiveEpilogueFwdINS6_IJSA_NS7_ILi256EEESB_EEES9_SE_SG_Li256ELb0ELb0ELb0ELb0EEENS1_30DynamicPersistentTileSchedulerILi256ELi32ELb0ELb0ELb1EEEEEEEEEvNT_6ParamsE,@"STO_CUDA_ENTRY STV_DEFAULT"
_ZN7cutlass13device_kernelIN5flash11enable_sm90INS1_16FlashAttnFwdSm90INS1_25CollectiveMainloopFwdSm90ILi2EN4cute5tupleIJNS5_1CILi1EEES8_S8_EEENS6_IJNS7_ILi128EEENS7_ILi96EEENS7_ILi64EEEEEELi256ENS_10bfloat16_tEfNS_4arch4Sm90ELb0ELb1ELb1ELb0ELb0ELb0ELb0ELb1ELb0ELb0ELb0ELb0EEENS1_21CollectiveEpilogueFwdINS6_IJSA_NS7_ILi256EEESB_EEES9_SE_SG_Li256ELb0ELb0ELb0ELb0EEENS1_30DynamicPersistentTileSchedulerILi256ELi32ELb0ELb0ELb1EEEEEEEEEvNT_6ParamsE:
[----:B------:R-:W-:Y:S01]  /*0000*/  LDC R1, c[0x0][0x37c] ;  /* 0x0000df00ff017b82 */ /* 0x000fe20000000800 */
[----:B------:R-:W-:Y:S05]  /*0010*/  EXIT ;  /* 0x000000000000794d */ /* 0x000fea0003800000 */
.L_x_6:
        /* <DEDUP_REMOVED lines=14> */
.L_x_24:


//--------------------- .text._ZN7cutlass13device_kernelIN5flash11enable_sm90INS1_16FlashAttnFwdSm90INS1_25CollectiveMainloopFwdSm90ILi2EN4cute5tupleIJNS5_1CILi1EEES8_S8_EEENS6_IJNS7_ILi128EEENS7_ILi96EEENS7_ILi64EEEEEELi256ENS_10bfloat16_tEfNS_4arch4Sm90ELb0ELb1ELb1ELb0ELb0ELb0ELb1ELb1ELb0ELb0ELb0ELb0EEENS1_21CollectiveEpilogueFwdINS6_IJSA_NS7_ILi256EEESB_EEES9_SE_SG_Li256ELb0ELb0ELb0ELb0EEENS1_30DynamicPersistentTileSchedulerILi256ELi32ELb0ELb0ELb1EEEEEEEEEvNT_6ParamsE --------------------------
	.section	.text._ZN7cutlass13device_kernelIN5flash11enable_sm90INS1_16FlashAttnFwdSm90INS1_25CollectiveMainloopFwdSm90ILi2EN4cute5tupleIJNS5_1CILi1EEES8_S8_EEENS6_IJNS7_ILi128EEENS7_ILi96EEENS7_ILi64EEEEEELi256ENS_10bfloat16_tEfNS_4arch4Sm90ELb0ELb1ELb1ELb0ELb0ELb0ELb1ELb1ELb0ELb0ELb0ELb0EEENS1_21CollectiveEpilogueFwdINS6_IJSA_NS7_ILi256EEESB_EEES9_SE_SG_Li256ELb0ELb0ELb0ELb0EEENS1_30DynamicPersistentTileSchedulerILi256ELi32ELb0ELb0ELb1EEEEEEEEEvNT_6ParamsE,"ax",@progbits
	.align	128
.text._ZN7cutlass13device_kernelIN5flash11enable_sm90INS1_16FlashAttnFwdSm90INS1_25CollectiveMainloopFwdSm90ILi2EN4cute5tupleIJNS5_1CILi1EEES8_S8_EEENS6_IJNS7_ILi128EEENS7_ILi96EEENS7_ILi64EEEEEELi256ENS_10bfloat16_tEfNS_4arch4Sm90ELb0ELb1ELb1ELb0ELb0ELb0ELb1ELb1ELb0ELb0ELb0ELb0EEENS1_21CollectiveEpilogueFwdINS6_IJSA_NS7_ILi256EEESB_EEES9_SE_SG_Li256ELb0ELb0ELb0ELb0EEENS1_30DynamicPersistentTileSchedulerILi256ELi32ELb0ELb0ELb1EEEEEEEEEvNT_6ParamsE:
        .type           _ZN7cutlass13device_kernelIN5flash11enable_sm90INS1_16FlashAttnFwdSm90INS1_25CollectiveMainloopFwdSm90ILi2EN4cute5tupleIJNS5_1CILi1EEES8_S8_EEENS6_IJNS7_ILi128EEENS7_ILi96EEENS7_ILi64EEEEEELi256ENS_10bfloat16_tEfNS_4arch4Sm90ELb0ELb1ELb1ELb0ELb0ELb0ELb1ELb1ELb0ELb0ELb0ELb0EEENS1_21CollectiveEpilogueFwdINS6_IJSA_NS7_ILi256EEESB_EEES9_SE_SG_Li256ELb0ELb0ELb0ELb0EEENS1_30DynamicPersistentTileSchedulerILi256ELi32ELb0ELb0ELb1EEEEEEEEEvNT_6ParamsE,@function
        .size           _ZN7cutlass13device_kernelIN5flash11enable_sm90INS1_16FlashAttnFwdSm90INS1_25CollectiveMainloopFwdSm90ILi2EN4cute5tupleIJNS5_1CILi1EEES8_S8_EEENS6_IJNS7_ILi128EEENS7_ILi96EEENS7_ILi64EEEEEELi256ENS_10bfloat16_tEfNS_4arch4Sm90ELb0ELb1ELb1ELb0ELb0ELb0ELb1ELb1ELb0ELb0ELb0ELb0EEENS1_21CollectiveEpilogueFwdINS6_IJSA_NS7_ILi256EEESB_EEES9_SE_SG_Li256ELb0ELb0ELb0ELb0EEENS1_30DynamicPersistentTileSchedulerILi256ELi32ELb0ELb0ELb1EEEEEEEEEvNT_6ParamsE,(.L_x_25 - _ZN7cutlass13device_kernelIN5flash11enable_sm90INS1_16FlashAttnFwdSm90INS1_25CollectiveMainloopFwdSm90ILi2EN4cute5tupleIJNS5_1CILi1EEES8_S8_EEENS6_IJNS7_ILi128EEENS7_ILi96EEENS7_ILi64EEEEEELi256ENS_10bfloat16_tEfNS_4arch4Sm90ELb0ELb1ELb1ELb0ELb0ELb0ELb1ELb1ELb0ELb0ELb0ELb0EEENS1_21CollectiveEpilogueFwdINS6_IJSA_NS7_ILi256EEESB_EEES9_SE_SG_Li256ELb0ELb0ELb0ELb0EEENS1_30DynamicPersistentTileSchedulerILi256ELi32ELb0ELb0ELb1EEEEEEEEEvNT_6ParamsE)
        .other          _ZN7cutlass13device_kernelIN5flash11enable_sm90INS1_16FlashAttnFwdSm90INS1_25CollectiveMainloopFwdSm90ILi2EN4cute5tupleIJNS5_1CILi1EEES8_S8_EEENS6_IJNS7_ILi128EEENS7_ILi96EEENS7_ILi64EEEEEELi256ENS_10bfloat16_tEfNS_4arch4Sm90ELb0ELb1ELb1ELb0ELb0ELb0ELb1ELb1ELb0ELb0ELb0ELb0EEENS1_21CollectiveEpilogueFwdINS6_IJSA_NS7_ILi256EEESB_EEES9_SE_SG_Li256ELb0ELb0ELb0ELb0EEENS1_30DynamicPersistentTileSchedulerILi256ELi32ELb0ELb0ELb1EEEEEEEEEvNT_6ParamsE,@"STO_CUDA_ENTRY STV_DEFAULT"
_ZN7cutlass13device_kernelIN5flash11enable_sm90INS1_16FlashAttnFwdSm90INS1_25CollectiveMainloopFwdSm90ILi2EN4cute5tupleIJNS5_1CILi1EEES8_S8_EEENS6_IJNS7_ILi128EEENS7_ILi96EEENS7_ILi64EEEEEELi256ENS_10bfloat16_tEfNS_4arch4Sm90ELb0ELb1ELb1ELb0ELb0ELb0ELb1ELb1ELb0ELb0ELb0ELb0EEENS1_21CollectiveEpilogueFwdINS6_IJSA_NS7_ILi256EEESB_EEES9_SE_SG_Li256ELb0ELb0ELb0ELb0EEENS1_30DynamicPersistentTileSchedulerILi256ELi32ELb0ELb0ELb1EEEEEEEEEvNT_6ParamsE:
[----:B------:R-:W-:Y:S01]  /*0000*/  LDC R1, c[0x0][0x37c] ;  /* 0x0000df00ff017b82 */ /* 0x000fe20000000800 */
[----:B------:R-:W-:Y:S05]  /*0010*/  EXIT ;  /* 0x000000000000794d */ /* 0x000fea0003800000 */
.L_x_7:
        /* <DEDUP_REMOVED lines=14> */
.L_x_25:


//--------------------- .text._ZN7cutlass13device_kernelIN5flash11enable_sm90INS1_16FlashAttnFwdSm90INS1_25CollectiveMainloopFwdSm90ILi2EN4cute5tupleIJNS5_1CILi1EEES8_S8_EEENS6_IJNS7_ILi128EEENS7_ILi96EEENS7_ILi64EEEEEELi256ENS_10bfloat16_tEfNS_4arch4Sm90ELb0ELb1ELb1ELb1ELb0ELb0ELb0ELb1ELb0ELb0ELb0ELb0EEENS1_21CollectiveEpilogueFwdINS6_IJSA_NS7_ILi256EEESB_EEES9_SE_SG_Li256ELb1ELb0ELb0ELb0EEENS1_36VarlenDynamicPersistentTileSchedulerILi128ELi96ELi256ELi32ELb0ELb0ELb1ELb1ELb0ELb1EEEEEEEEEvNT_6ParamsE --------------------------
	.section	.text._ZN7cutlass13device_kernelIN5flash11enable_sm90INS1_16FlashAttnFwdSm90INS1_25CollectiveMainloopFwdSm90ILi2EN4cute5tupleIJNS5_1CILi1EEES8_S8_EEENS6_IJNS7_ILi128EEENS7_ILi96EEENS7_ILi64EEEEEELi256ENS_10bfloat16_tEfNS_4arch4Sm90ELb0ELb1ELb1ELb1ELb0ELb0ELb0ELb1ELb0ELb0ELb0ELb0EEENS1_21CollectiveEpilogueFwdINS6_IJSA_NS7_ILi256EEESB_EEES9_SE_SG_Li256ELb1ELb0ELb0ELb0EEENS1_36VarlenDynamicPersistentTileSchedulerILi128ELi96ELi256ELi32ELb0ELb0ELb1ELb1ELb0ELb1EEEEEEEEEvNT_6ParamsE,"ax",@progbits
	.align	128
.text._ZN7cutlass13device_kernelIN5flash11enable_sm90INS1_16FlashAttnFwdSm90INS1_25CollectiveMainloopFwdSm90ILi2EN4cute5tupleIJNS5_1CILi1EEES8_S8_EEENS6_IJNS7_ILi128EEENS7_ILi96EEENS7_ILi64EEEEEELi256ENS_10bfloat16_tEfNS_4arch4Sm90ELb0ELb1ELb1ELb1ELb0ELb0ELb0ELb1ELb0ELb0ELb0ELb0EEENS1_21CollectiveEpilogueFwdINS6_IJSA_NS7_ILi256EEESB_EEES9_SE_SG_Li256ELb1ELb0ELb0ELb0EEENS1_36VarlenDynamicPersistentTileSchedulerILi128ELi96ELi256ELi32ELb0ELb0ELb1ELb1ELb0ELb1EEEEEEEEEvNT_6ParamsE:
        .type           _ZN7cutlass13device_kernelIN5flash11enable_sm90INS1_16FlashAttnFwdSm90INS1_25CollectiveMainloopFwdSm90ILi2EN4cute5tupleIJNS5_1CILi1EEES8_S8_EEENS6_IJNS7_ILi128EEENS7_ILi96EEENS7_ILi64EEEEEELi256ENS_10bfloat16_tEfNS_4arch4Sm90ELb0ELb1ELb1ELb1ELb0ELb0ELb0ELb1ELb0ELb0ELb0ELb0EEENS1_21CollectiveEpilogueFwdINS6_IJSA_NS7_ILi256EEESB_EEES9_SE_SG_Li256ELb1ELb0ELb0ELb0EEENS1_36VarlenDynamicPersistentTileSchedulerILi128ELi96ELi256ELi32ELb0ELb0ELb1ELb1ELb0ELb1EEEEEEEEEvNT_6ParamsE,@function
        .size           _ZN7cutlass13device_kernelIN5flash11enable_sm90INS1_16FlashAttnFwdSm90INS1_25CollectiveMainloopFwdSm90ILi2EN4cute5tupleIJNS5_1CILi1EEES8_S8_EEENS6_IJNS7_ILi128EEENS7_ILi96EEENS7_ILi64EEEEEELi256ENS_10bfloat16_tEfNS_4arch4Sm90ELb0ELb1ELb1ELb1ELb0ELb0ELb0ELb1ELb0ELb0ELb0ELb0EEENS1_21CollectiveEpilogueFwdINS6_IJSA_NS7_ILi256EEESB_EEES9_SE_SG_Li256ELb1ELb0ELb0ELb0EEENS1_36VarlenDynamicPersistentTileSchedulerILi128ELi96ELi256ELi32ELb0ELb0ELb1ELb1ELb0ELb1EEEEEEEEEvNT_6ParamsE,(.L_x_26 - _ZN7cutlass13device_kernelIN5flash11enable_sm90INS1_16FlashAttnFwdSm90INS1_25CollectiveMainloopFwdSm90ILi2EN4cute5tupleIJNS5_1CILi1EEES8_S8_EEENS6_IJNS7_ILi128EEENS7_ILi96EEENS7_ILi64EEEEEELi256ENS_10bfloat16_tEfNS_4arch4Sm90ELb0ELb1ELb1ELb1ELb0ELb0ELb0ELb1ELb0ELb0ELb0ELb0EEENS1_21CollectiveEpilogueFwdINS6_IJSA_NS7_ILi256EEESB_EEES9_SE_SG_Li256ELb1ELb0ELb0ELb0EEENS1_36VarlenDynamicPersistentTileSchedulerILi128ELi96ELi256ELi32ELb0ELb0ELb1ELb1ELb0ELb1EEEEEEEEEvNT_6ParamsE)
        .other          _ZN7cutlass13device_kernelIN5flash11enable_sm90INS1_16FlashAttnFwdSm90INS1_25CollectiveMainloopFwdSm90ILi2EN4cute5tupleIJNS5_1CILi1EEES8_S8_EEENS6_IJNS7_ILi128EEENS7_ILi96EEENS7_ILi64EEEEEELi256ENS_10bfloat16_tEfNS_4arch4Sm90ELb0ELb1ELb1ELb1ELb0ELb0ELb0ELb1ELb0ELb0ELb0ELb0EEENS1_21CollectiveEpilogueFwdINS6_IJSA_NS7_ILi256EEESB_EEES9_SE_SG_Li256ELb1ELb0ELb0ELb0EEENS1_36VarlenDynamicPersistentTileSchedulerILi128ELi96ELi256ELi32ELb0ELb0ELb1ELb1ELb0ELb1EEEEEEEEEvNT_6ParamsE,@"STO_CUDA_ENTRY STV_DEFAULT"
_ZN7cutlass13device_kernelIN5flash11enable_sm90INS1_16FlashAttnFwdSm90INS1_25CollectiveMainloopFwdSm90ILi2EN4cute5tupleIJNS5_1CILi1EEES8_S8_EEENS6_IJNS7_ILi128EEENS7_ILi96EEENS7_ILi64EEEEEELi256ENS_10bfloat16_tEfNS_4arch4Sm90ELb0ELb1ELb1ELb1ELb0ELb0ELb0ELb1ELb0ELb0ELb0ELb0EEENS1_21CollectiveEpilogueFwdINS6_IJSA_NS7_ILi256EEESB_EEES9_SE_SG_Li256ELb1ELb0ELb0ELb0EEENS1_36VarlenDynamicPersistentTileSchedulerILi128ELi96ELi256ELi32ELb0ELb0ELb1ELb1ELb0ELb1EEEEEEEEEvNT_6ParamsE:
[----:B------:R-:W-:Y:S01]  /*0000*/  LDC R1, c[0x0][0x37c] ;  /* 0x0000df00ff017b82 */ /* 0x000fe20000000800 */
[----:B------:R-:W-:Y:S05]  /*0010*/  EXIT ;  /* 0x000000000000794d */ /* 0x000fea0003800000 */
.L_x_8:
        /* <DEDUP_REMOVED lines=14> */
.L_x_26:


//--------------------- .text._ZN7cutlass13device_kernelIN5flash11enable_sm90INS1_16FlashAttnFwdSm90INS1_25CollectiveMainloopFwdSm90ILi2EN4cute5tupleIJNS5_1CILi1EEES8_S8_EEENS6_IJNS7_ILi128EEENS7_ILi96EEENS7_ILi64EEEEEELi256ENS_10bfloat16_tEfNS_4arch4Sm90ELb0ELb1ELb1ELb1ELb0ELb1ELb0ELb1ELb0ELb0ELb0ELb0EEENS1_21CollectiveEpilogueFwdINS6_IJSA_NS7_ILi256EEESB_EEES9_SE_SG_Li256ELb1ELb0ELb0ELb0EEENS1_36VarlenDynamicPersistentTileSchedulerILi128ELi96ELi256ELi32ELb0ELb0ELb1ELb1ELb0ELb1EEEEEEEEEvNT_6ParamsE --------------------------
	.section	.text._ZN7cutlass13device_kernelIN5flash11enable_sm90INS1_16FlashAttnFwdSm90INS1_25CollectiveMainloopFwdSm90ILi2EN4cute5tupleIJNS5_1CILi1EEES8_S8_EEENS6_IJNS7_ILi128EEENS7_ILi96EEENS7_ILi64EEEEEELi256ENS_10bfloat16_tEfNS_4arch4Sm90ELb0ELb1ELb1ELb1ELb0ELb1ELb0ELb1ELb0ELb0ELb0ELb0EEENS1_21CollectiveEpilogueFwdINS6_IJSA_NS7_ILi256EEESB_EEES9_SE_SG_Li256ELb1ELb0ELb0ELb0EEENS1_36VarlenDynamicPersistentTileSchedulerILi128ELi96ELi256ELi32ELb0ELb0ELb1ELb1ELb0ELb1EEEEEEEEEvNT_6ParamsE,"ax",@progbits
	.align	128
.text._ZN7cutlass13device_kernelIN5flash11enable_sm90INS1_16FlashAttnFwdSm90INS1_25CollectiveMainloopFwdSm90ILi2EN4cute5tupleIJNS5_1CILi1EEES8_S8_EEENS6_IJNS7_ILi128EEENS7_ILi96EEENS7_ILi64EEEEEELi256ENS_10bfloat16_tEfNS_4arch4Sm90ELb0ELb1ELb1ELb1ELb0ELb1ELb0ELb1ELb0ELb0ELb0ELb0EEENS1_21CollectiveEpilogueFwdINS6_IJSA_NS7_ILi256EEESB_EEES9_SE_SG_Li256ELb1ELb0ELb0ELb0EEENS1_36VarlenDynamicPersistentTileSchedulerILi128ELi96ELi256ELi32ELb0ELb0ELb1ELb1ELb0ELb1EEEEEEEEEvNT_6ParamsE:
        .type           _ZN7cutlass13device_kernelIN5flash11enable_sm90INS1_16FlashAttnFwdSm90INS1_25CollectiveMainloopFwdSm90ILi2EN4cute5tupleIJNS5_1CILi1EEES8_S8_EEENS6_IJNS7_ILi128EEENS7_ILi96EEENS7_ILi64EEEEEELi256ENS_10bfloat16_tEfNS_4arch4Sm90ELb0ELb1ELb1ELb1ELb0ELb1ELb0ELb1ELb0ELb0ELb0ELb0EEENS1_21CollectiveEpilogueFwdINS6_IJSA_NS7_ILi256EEESB_EEES9_SE_SG_Li256ELb1ELb0ELb0ELb0EEENS1_36VarlenDynamicPersistentTileSchedulerILi128ELi96ELi256ELi32ELb0ELb0ELb1ELb1ELb0ELb1EEEEEEEEEvNT_6ParamsE,@function
        .size           _ZN7cutlass13device_kernelIN5flash11enable_sm90INS1_16FlashAttnFwdSm90INS1_25CollectiveMainloopFwdSm90ILi2EN4cute5tupleIJNS5_1CILi1EEES8_S8_EEENS6_IJNS7_ILi128EEENS7_ILi96EEENS7_ILi64EEEEEELi256ENS_10bfloat16_tEfNS_4arch4Sm90ELb0ELb1ELb1ELb1ELb0ELb1ELb0ELb1ELb0ELb0ELb0ELb0EEENS1_21CollectiveEpilogueFwdINS6_IJSA_NS7_ILi256EEESB_EEES9_SE_SG_Li256ELb1ELb0ELb0ELb0EEENS1_36VarlenDynamicPersistentTileSchedulerILi128ELi96ELi256ELi32ELb0ELb0ELb1ELb1ELb0ELb1EEEEEEEEEvNT_6ParamsE,(.L_x_27 - _ZN7cutlass13device_kernelIN5flash11enable_sm90INS1_16FlashAttnFwdSm90INS1_25CollectiveMainloopFwdSm90ILi2EN4cute5tupleIJNS5_1CILi1EEES8_S8_EEENS6_IJNS7_ILi128EEENS7_ILi96EEENS7_ILi64EEEEEELi256ENS_10bfloat16_tEfNS_4arch4Sm90ELb0ELb1ELb1ELb1ELb0ELb1ELb0ELb1ELb0ELb0ELb0ELb0EEENS1_21CollectiveEpilogueFwdINS6_IJSA_NS7_ILi256EEESB_EEES9_SE_SG_Li256ELb1ELb0ELb0ELb0EEENS1_36VarlenDynamicPersistentTileSchedulerILi128ELi96ELi256ELi32ELb0ELb0ELb1ELb1ELb0ELb1EEEEEEEEEvNT_6ParamsE)
        .other          _ZN7cutlass13device_kernelIN5flash11enable_sm90INS1_16FlashAttnFwdSm90INS1_25CollectiveMainloopFwdSm90ILi2EN4cute5tupleIJNS5_1CILi1EEES8_S8_EEENS6_IJNS7_ILi128EEENS7_ILi96EEENS7_ILi64EEEEEELi256ENS_10bfloat16_tEfNS_4arch4Sm90ELb0ELb1ELb1ELb1ELb0ELb1ELb0ELb1ELb0ELb0ELb0ELb0EEENS1_21CollectiveEpilogueFwdINS6_IJSA_NS7_ILi256EEESB_EEES9_SE_SG_Li256ELb1ELb0ELb0ELb0EEENS1_36VarlenDynamicPersistentTileSchedulerILi128ELi96ELi256ELi32ELb0ELb0ELb1ELb1ELb0ELb1EEEEEEEEEvNT_6ParamsE,@"STO_CUDA_ENTRY STV_DEFAULT"
_ZN7cutlass13device_kernelIN5flash11enable_sm90INS1_16FlashAttnFwdSm90INS1_25CollectiveMainloopFwdSm90ILi2EN4cute5tupleIJNS5_1CILi1EEES8_S8_EEENS6_IJNS7_ILi128EEENS7_ILi96EEENS7_ILi64EEEEEELi256ENS_10bfloat16_tEfNS_4arch4Sm90ELb0ELb1ELb1ELb1ELb0ELb1ELb0ELb1ELb0ELb0ELb0ELb0EEENS1_21CollectiveEpilogueFwdINS6_IJSA_NS7_ILi256EEESB_EEES9_SE_SG_Li256ELb1ELb0ELb0ELb0EEENS1_36VarlenDynamicPersistentTileSchedulerILi128ELi96ELi256ELi32ELb0ELb0ELb1ELb1ELb0ELb1EEEEEEEEEvNT_6ParamsE:
[----:B------:R-:W-:Y:S01]  /*0000*/  LDC R1, c[0x0][0x37c] ;  /* 0x0000df00ff017b82 */ /* 0x000fe20000000800 */
[----:B------:R-:W-:Y:S05]  /*0010*/  EXIT ;  /* 0x000000000000794d */ /* 0x000fea0003800000 */
.L_x_9:
        /* <DEDUP_REMOVED lines=14> */
.L_x_27:


//--------------------- .text._ZN7cutlass13device_kernelIN5flash11enable_sm90INS1_16FlashAttnFwdSm90INS1_25CollectiveMainloopFwdSm90ILi2EN4cute5tupleIJNS5_1CILi1EEES8_S8_EEENS6_IJNS7_ILi128EEENS7_ILi96EEENS7_ILi64EEEEEELi256ENS_10bfloat16_tEfNS_4arch4Sm90ELb0ELb1ELb1ELb1ELb0ELb0ELb1ELb1ELb0ELb0ELb0ELb0EEENS1_21CollectiveEpilogueFwdINS6_IJSA_NS7_ILi256EEESB_EEES9_SE_SG_Li256ELb1ELb0ELb0ELb0EEENS1_36VarlenDynamicPersistentTileSchedulerILi128ELi96ELi256ELi32ELb0ELb0ELb1ELb1ELb0ELb1EEEEEEEEEvNT_6ParamsE --------------------------
	.section	.text._ZN7cutlass13device_kernelIN5flash11enable_sm90INS1_16FlashAttnFwdSm90INS1_25CollectiveMainloopFwdSm90ILi2EN4cute5tupleIJNS5_1CILi1EEES8_S8_EEENS6_IJNS7_ILi128EEENS7_ILi96EEENS7_ILi64EEEEEELi256ENS_10bfloat16_tEfNS_4arch4Sm90ELb0ELb1ELb1ELb1ELb0ELb0ELb1ELb1ELb0ELb0ELb0ELb0EEENS1_21CollectiveEpilogueFwdINS6_IJSA_NS7_ILi256EEESB_EEES9_SE_SG_Li256ELb1ELb0ELb0ELb0EEENS1_36VarlenDynamicPersistentTileSchedulerILi128ELi96ELi256ELi32ELb0ELb0ELb1ELb1ELb0ELb1EEEEEEEEEvNT_6ParamsE,"ax",@progbits
	.align	128
.text._ZN7cutlass13device_kernelIN5flash11enable_sm90INS1_16FlashAttnFwdSm90INS1_25CollectiveMainloopFwdSm90ILi2EN4cute5tupleIJNS5_1CILi1EEES8_S8_EEENS6_IJNS7_ILi128EEENS7_ILi96EEENS7_ILi64EEEEEELi256ENS_10bfloat16_tEfNS_4arch4Sm90ELb0ELb1ELb1ELb1ELb0ELb0ELb1ELb1ELb0ELb0ELb0ELb0EEENS1_21CollectiveEpilogueFwdINS6_IJSA_NS7_ILi256EEESB_EEES9_SE_SG_Li256ELb1ELb0ELb0ELb0EEENS1_36VarlenDynamicPersistentTileSchedulerILi128ELi96ELi256ELi32ELb0ELb0ELb1ELb1ELb0ELb1EEEEEEEEEvNT_6ParamsE:
        .type           _ZN7cutlass13device_kernelIN5flash11enable_sm90INS1_16FlashAttnFwdSm90INS1_25CollectiveMainloopFwdSm90ILi2EN4cute5tupleIJNS5_1CILi1EEES8_S8_EEENS6_IJNS7_ILi128EEENS7_ILi96EEENS7_ILi64EEEEEELi256ENS_10bfloat16_tEfNS_4arch4Sm90ELb0ELb1ELb1ELb1ELb0ELb0ELb1ELb1ELb0ELb0ELb0ELb0EEENS1_21CollectiveEpilogueFwdINS6_IJSA_NS7_ILi256EEESB_EEES9_SE_SG_Li256ELb1ELb0ELb0ELb0EEENS1_36VarlenDynamicPersistentTileSchedulerILi128ELi96ELi256ELi32ELb0ELb0ELb1ELb1ELb0ELb1EEEEEEEEEvNT_6ParamsE,@function
        .size           _ZN7cutlass13device_kernelIN5flash11enable_sm90INS1_16FlashAttnFwdSm90INS1_25CollectiveMainloopFwdSm90ILi2EN4cute5tupleIJNS5_1CILi1EEES8_S8_EEENS6_IJNS7_ILi128EEENS7_ILi96EEENS7_ILi64EEEEEELi256ENS_10bfloat16_tEfNS_4arch4Sm90ELb0ELb1ELb1ELb1ELb0ELb0ELb1ELb1ELb0ELb0ELb0ELb0EEENS1_21CollectiveEpilogueFwdINS6_IJSA_NS7_ILi256EEESB_EEES9_SE_SG_Li256ELb1ELb0ELb0ELb0EEENS1_36VarlenDynamicPersistentTileSchedulerILi128ELi96ELi256ELi32ELb0ELb0ELb1ELb1ELb0ELb1EEEEEEEEEvNT_6ParamsE,(.L_x_28 - _ZN7cutlass13device_kernelIN5flash11enable_sm90INS1_16FlashAttnFwdSm90INS1_25CollectiveMainloopFwdSm90ILi2EN4cute5tupleIJNS5_1CILi1EEES8_S8_EEENS6_IJNS7_ILi128EEENS7_ILi96EEENS7_ILi64EEEEEELi256ENS_10bfloat16_tEfNS_4arch4Sm90ELb0ELb1ELb1ELb1ELb0ELb0ELb1ELb1ELb0ELb0ELb0ELb0EEENS1_21CollectiveEpilogueFwdINS6_IJSA_NS7_ILi256EEESB_EEES9_SE_SG_Li256ELb1ELb0ELb0ELb0EEENS1_36VarlenDynamicPersistentTileSchedulerILi128ELi96ELi256ELi32ELb0ELb0ELb1ELb1ELb0ELb1EEEEEEEEEvNT_6ParamsE)
        .other          _ZN7cutlass13device_kernelIN5flash11enable_sm90INS1_16FlashAttnFwdSm90INS1_25CollectiveMainloopFwdSm90ILi2EN4cute5tupleIJNS5_1CILi1EEES8_S8_EEENS6_IJNS7_ILi128EEENS7_ILi96EEENS7_ILi64EEEEEELi256ENS_10bfloat16_tEfNS_4arch4Sm90ELb0ELb1ELb1ELb1ELb0ELb0ELb1ELb1ELb0ELb0ELb0ELb0EEENS1_21CollectiveEpilogueFwdINS6_IJSA_NS7_ILi256EEESB_EEES9_SE_SG_Li256ELb1ELb0ELb0ELb0EEENS1_36VarlenDynamicPersistentTileSchedulerILi128ELi96ELi256ELi32ELb0ELb0ELb1ELb1ELb0ELb1EEEEEEEEEvNT_6ParamsE,@"STO_CUDA_ENTRY STV_DEFAULT"
_ZN7cutlass13device_kernelIN5flash11enable_sm90INS1_16FlashAttnFwdSm90INS1_25CollectiveMainloopFwdSm90ILi2EN4cute5tupleIJNS5_1CILi1EEES8_S8_EEENS6_IJNS7_ILi128EEENS7_ILi96EEENS7_ILi64EEEEEELi256ENS_10bfloat16_tEfNS_4arch4Sm90ELb0ELb1ELb1ELb1ELb0ELb0ELb1ELb1ELb0ELb0ELb0ELb0EEENS1_21CollectiveEpilogueFwdINS6_IJSA_NS7_ILi256EEESB_EEES9_SE_SG_Li256ELb1ELb0ELb0ELb0EEENS1_36VarlenDynamicPersistentTileSchedulerILi128ELi96ELi256ELi32ELb0ELb0ELb1ELb1ELb0ELb1EEEEEEEEEvNT_6ParamsE:
[----:B------:R-:W-:Y:S01]  /*0000*/  LDC R1, c[0x0][0x37c] ;  /* 0x0000df00ff017b82 */ /* 0x000fe20000000800 */
[----:B------:R-:W-:Y:S05]  /*0010*/  EXIT ;  /* 0x000000000000794d */ /* 0x000fea0003800000 */
.L_x_10:
        /* <DEDUP_REMOVED lines=14> */
.L_x_28:


//--------------------- .text._ZN7cutlass13device_kernelIN5flash11enable_sm90INS1_16FlashAttnFwdSm90INS1_25CollectiveMainloopFwdSm90ILi2EN4cute5tupleIJNS5_1CILi1EEES8_S8_EEENS6_IJNS7_ILi128EEENS7_ILi96EEENS7_ILi64EEEEEELi256ENS_10bfloat16_tEfNS_4arch4Sm90ELb0ELb1ELb1ELb1ELb0ELb1ELb1ELb1ELb0ELb0ELb0ELb0EEENS1_21CollectiveEpilogueFwdINS6_IJSA_NS7_ILi256EEESB_EEES9_SE_SG_Li256ELb1ELb0ELb0ELb0EEENS1_36VarlenDynamicPersistentTileSchedulerILi128ELi96ELi256ELi32ELb0ELb0ELb1ELb1ELb0ELb1EEEEEEEEEvNT_6ParamsE --------------------------
	.section	.text._ZN7cutlass13device_kernelIN5flash11enable_sm90INS1_16FlashAttnFwdSm90INS1_25CollectiveMainloopFwdSm90ILi2EN4cute5tupleIJNS5_1CILi1EEES8_S8_EEENS6_IJNS7_ILi128EEENS7_ILi96EEENS7_ILi64EEEEEELi256ENS_10bfloat16_tEfNS_4arch4Sm90ELb0ELb1ELb1ELb1ELb0ELb1ELb1ELb1ELb0ELb0ELb0ELb0EEENS1_21CollectiveEpilogueFwdINS6_IJSA_NS7_ILi256EEESB_EEES9_SE_SG_Li256ELb1ELb0ELb0ELb0EEENS1_36VarlenDynamicPersistentTileSchedulerILi128ELi96ELi256ELi32ELb0ELb0ELb1ELb1ELb0ELb1EEEEEEEEEvNT_6ParamsE,"ax",@progbits
	.align	128
.text._ZN7cutlass13device_kernelIN5flash11enable_sm90INS1_16FlashAttnFwdSm90INS1_25CollectiveMainloopFwdSm90ILi2EN4cute5tupleIJNS5_1CILi1EEES8_S8_EEENS6_IJNS7_ILi128EEENS7_ILi96EEENS7_ILi64EEEEEELi256ENS_10bfloat16_tEfNS_4arch4Sm90ELb0ELb1ELb1ELb1ELb0ELb1ELb1ELb1ELb0ELb0ELb0ELb0EEENS1_21CollectiveEpilogueFwdINS6_IJSA_NS7_ILi256EEESB_EEES9_SE_SG_Li256ELb1ELb0ELb0ELb0EEENS1_36VarlenDynamicPersistentTileSchedulerILi128ELi96ELi256ELi32ELb0ELb0ELb1ELb1ELb0ELb1EEEEEEEEEvNT_6ParamsE:
        .type           _ZN7cutlass13device_kernelIN5flash11enable_sm90INS1_16FlashAttnFwdSm90INS1_25CollectiveMainloopFwdSm90ILi2EN4cute5tupleIJNS5_1CILi1EEES8_S8_EEENS6_IJNS7_ILi128EEENS7_ILi96EEENS7_ILi64EEEEEELi256ENS_10bfloat16_tEfNS_4arch4Sm90ELb0ELb1ELb1ELb1ELb0ELb1ELb1ELb1ELb0ELb0ELb0ELb0EEENS1_21CollectiveEpilogueFwdINS6_IJSA_NS7_ILi256EEESB_EEES9_SE_SG_Li256ELb1ELb0ELb0ELb0EEENS1_36VarlenDynamicPersistentTileSchedulerILi128ELi96ELi256ELi32ELb0ELb0ELb1ELb1ELb0ELb1EEEEEEEEEvNT_6ParamsE,@function
        .size           _ZN7cutlass13device_kernelIN5flash11enable_sm90INS1_16FlashAttnFwdSm90INS1_25CollectiveMainloopFwdSm90ILi2EN4cute5tupleIJNS5_1CILi1EEES8_S8_EEENS6_IJNS7_ILi128EEENS7_ILi96EEENS7_ILi64EEEEEELi256ENS_10bfloat16_tEfNS_4arch4Sm90ELb0ELb1ELb1ELb1ELb0ELb1ELb1ELb1ELb0ELb0ELb0ELb0EEENS1_21CollectiveEpilogueFwdINS6_IJSA_NS7_ILi256EEESB_EEES9_SE_SG_Li256ELb1ELb0ELb0ELb0EEENS1_36VarlenDynamicPersistentTileSchedulerILi128ELi96ELi256ELi32ELb0ELb0ELb1ELb1ELb0ELb1EEEEEEEEEvNT_6ParamsE,(.L_x_29 - _ZN7cutlass13device_kernelIN5flash11enable_sm90INS1_16FlashAttnFwdSm90INS1_25CollectiveMainloopFwdSm90ILi2EN4cute5tupleIJNS5_1CILi1EEES8_S8_EEENS6_IJNS7_ILi128EEENS7_ILi96EEENS7_ILi64EEEEEELi256ENS_10bfloat16_tEfNS_4arch4Sm90ELb0ELb1ELb1ELb1ELb0ELb1ELb1ELb1ELb0ELb0ELb0ELb0EEENS1_21CollectiveEpilogueFwdINS6_IJSA_NS7_ILi256EEESB_EEES9_SE_SG_Li256ELb1ELb0ELb0ELb0EEENS1_36VarlenDynamicPersistentTileSchedulerILi128ELi96ELi256ELi32ELb0ELb0ELb1ELb1ELb0ELb1EEEEEEEEEvNT_6ParamsE)
        .other          _ZN7cutlass13device_kernelIN5flash11enable_sm90INS1_16FlashAttnFwdSm90INS1_25CollectiveMainloopFwdSm90ILi2EN4cute5tupleIJNS5_1CILi1EEES8_S8_EEENS6_IJNS7_ILi128EEENS7_ILi96EEENS7_ILi64EEEEEELi256ENS_10bfloat16_tEfNS_4arch4Sm90ELb0ELb1ELb1ELb1ELb0ELb1ELb1ELb1ELb0ELb0ELb0ELb0EEENS1_21CollectiveEpilogueFwdINS6_IJSA_NS7_ILi256EEESB_EEES9_SE_SG_Li256ELb1ELb0ELb0ELb0EEENS1_36VarlenDynamicPersistentTileSchedulerILi128ELi96ELi256ELi32ELb0ELb0ELb1ELb1ELb0ELb1EEEEEEEEEvNT_6ParamsE,@"STO_CUDA_ENTRY STV_DEFAULT"
_ZN7cutlass13device_kernelIN5flash11enable_sm90INS1_16FlashAttnFwdSm90INS1_25CollectiveMainloopFwdSm90ILi2EN4cute5tupleIJNS5_1CILi1EEES8_S8_EEENS6_IJNS7_ILi128EEENS7_ILi96EEENS7_ILi64EEEEEELi256ENS_10bfloat16_tEfNS_4arch4Sm90ELb0ELb1ELb1ELb1ELb0ELb1ELb1ELb1ELb0ELb0ELb0ELb0EEENS1_21CollectiveEpilogueFwdINS6_IJSA_NS7_ILi256EEESB_EEES9_SE_SG_Li256ELb1ELb0ELb0ELb0EEENS1_36VarlenDynamicPersistentTileSchedulerILi128ELi96ELi256ELi32ELb0ELb0ELb1ELb1ELb0ELb1EEEEEEEEEvNT_6ParamsE:
[----:B------:R-:W-:Y:S01]  /*0000*/  LDC R1, c[0x0][0x37c] ;  /* 0x0000df00ff017b82 */ /* 0x000fe20000000800 */
[----:B------:R-:W-:Y:S05]  /*0010*/  EXIT ;  /* 0x000000000000794d */ /* 0x000fea0003800000 */
.L_x_11:
        /* <DEDUP_REMOVED lines=14> */
.L_x_29:


//--------------------- .text._ZN7cutlass13device_kernelIN5flash11enable_sm90INS1_16FlashAttnFwdSm90INS1_25CollectiveMainloopFwdSm90ILi2EN4cute5tupleIJNS5_1CILi1EEES8_S8_EEENS6_IJNS7_ILi128EEENS7_ILi96EEENS7_ILi64EEEEEELi256ENS_10bfloat16_tEfNS_4arch4Sm90ELb1ELb0ELb1ELb0ELb0ELb0ELb0ELb1ELb0ELb0ELb0ELb0EEENS1_21CollectiveEpilogueFwdINS6_IJSA_NS7_ILi256EEESB_EEES9_SE_SG_Li256ELb0ELb0ELb0ELb0EEENS1_30DynamicPersistentTileSchedulerILi256ELi32ELb0ELb0ELb1EEEEEEEEEvNT_6ParamsE --------------------------
	.section	.text._ZN7cutlass13device_kernelIN5flash11enable_sm90INS1_16FlashAttnFwdSm90INS1_25CollectiveMainloopFwdSm90ILi2EN4cute5tupleIJNS5_1CILi1EEES8_S8_EEENS6_IJNS7_ILi128EEENS7_ILi96EEENS7_ILi64EEEEEELi256ENS_10bfloat16_tEfNS_4arch4Sm90ELb1ELb0ELb1ELb0ELb0ELb0ELb0ELb1ELb0ELb0ELb0ELb0EEENS1_21CollectiveEpilogueFwdINS6_IJSA_NS7_ILi256EEESB_EEES9_SE_SG_Li256ELb0ELb0ELb0ELb0EEENS1_30DynamicPersistentTileSchedulerILi256ELi32ELb0ELb0ELb1EEEEEEEEEvNT_6ParamsE,"ax",@progbits
	.align	128
.text._ZN7cutlass13device_kernelIN5flash11enable_sm90INS1_16FlashAttnFwdSm90INS1_25CollectiveMainloopFwdSm90ILi2EN4cute5tupleIJNS5_1CILi1EEES8_S8_EEENS6_IJNS7_ILi128EEENS7_ILi96EEENS7_ILi64EEEEEELi256ENS_10bfloat16_tEfNS_4arch4Sm90ELb1ELb0ELb1ELb0ELb0ELb0ELb0ELb1ELb0ELb0ELb0ELb0EEENS1_21CollectiveEpilogueFwdINS6_IJSA_NS7_ILi256EEESB_EEES9_SE_SG_Li256ELb0ELb0ELb0ELb0EEENS1_30DynamicPersistentTileSchedulerILi256ELi32ELb0ELb0ELb1EEEEEEEEEvNT_6ParamsE:
        .type           _ZN7cutlass13device_kernelIN5flash11enable_sm90INS1_16FlashAttnFwdSm90INS1_25CollectiveMainloopFwdSm90ILi2EN4cute5tupleIJNS5_1CILi1EEES8_S8_EEENS6_IJNS7_ILi128EEENS7_ILi96EEENS7_ILi64EEEEEELi256ENS_10bfloat16_tEfNS_4arch4Sm90ELb1ELb0ELb1ELb0ELb0ELb0ELb0ELb1ELb0ELb0ELb0ELb0EEENS1_21CollectiveEpilogueFwdINS6_IJSA_NS7_ILi256EEESB_EEES9_SE_SG_Li256ELb0ELb0ELb0ELb0EEENS1_30DynamicPersistentTileSchedulerILi256ELi32ELb0ELb0ELb1EEEEEEEEEvNT_6ParamsE,@function
        .size           _ZN7cutlass13device_kernelIN5flash11enable_sm90INS1_16FlashAttnFwdSm90INS1_25CollectiveMainloopFwdSm90ILi2EN4cute5tupleIJNS5_1CILi1EEES8_S8_EEENS6_IJNS7_ILi128EEENS7_ILi96EEENS7_ILi64EEEEEELi256ENS_10bfloat16_tEfNS_4arch4Sm90ELb1ELb0ELb1ELb0ELb0ELb0ELb0ELb1ELb0ELb0ELb0ELb0EEENS1_21CollectiveEpilogueFwdINS6_IJSA_NS7_ILi256EEESB_EEES9_SE_SG_Li256ELb0ELb0ELb0ELb0EEENS1_30DynamicPersistentTileSchedulerILi256ELi32ELb0ELb0ELb1EEEEEEEEEvNT_6ParamsE,(.L_x_30 - _ZN7cutlass13device_kernelIN5flash11enable_sm90INS1_16FlashAttnFwdSm90INS1_25CollectiveMainloopFwdSm90ILi2EN4cute5tupleIJNS5_1CILi1EEES8_S8_EEENS6_IJNS7_ILi128EEENS7_ILi96EEENS7_ILi64EEEEEELi256ENS_10bfloat16_tEfNS_4arch4Sm90ELb1ELb0ELb1ELb0ELb0ELb0ELb0ELb1ELb0ELb0ELb0ELb0EEENS1_21CollectiveEpilogueFwdINS6_IJSA_NS7_ILi256EEESB_EEES9_SE_SG_Li256ELb0ELb0ELb0ELb0EEENS1_30DynamicPersistentTileSchedulerILi256ELi32ELb0ELb0ELb1EEEEEEEEEvNT_6ParamsE)
        .other          _ZN7cutlass13device_kernelIN5flash11enable_sm90INS1_16FlashAttnFwdSm90INS1_25CollectiveMainloopFwdSm90ILi2EN4cute5tupleIJNS5_1CILi1EEES8_S8_EEENS6_IJNS7_ILi128EEENS7_ILi96EEENS7_ILi64EEEEEELi256ENS_10bfloat16_tEfNS_4arch4Sm90ELb1ELb0ELb1ELb0ELb0ELb0ELb0ELb1ELb0ELb0ELb0ELb0EEENS1_21CollectiveEpilogueFwdINS6_IJSA_NS7_ILi256EEESB_EEES9_SE_SG_Li256ELb0ELb0ELb0ELb0EEENS1_30DynamicPersistentTileSchedulerILi256ELi32ELb0ELb0ELb1EEEEEEEEEvNT_6ParamsE,@"STO_CUDA_ENTRY STV_DEFAULT"
_ZN7cutlass13device_kernelIN5flash11enable_sm90INS1_16FlashAttnFwdSm90INS1_25CollectiveMainloopFwdSm90ILi2EN4cute5tupleIJNS5_1CILi1EEES8_S8_EEENS6_IJNS7_ILi128EEENS7_ILi96EEENS7_ILi64EEEEEELi256ENS_10bfloat16_tEfNS_4arch4Sm90ELb1ELb0ELb1ELb0ELb0ELb0ELb0ELb1ELb0ELb0ELb0ELb0EEENS1_21CollectiveEpilogueFwdINS6_IJSA_NS7_ILi256EEESB_EEES9_SE_SG_Li256ELb0ELb0ELb0ELb0EEENS1_30DynamicPersistentTileSchedulerILi256ELi32ELb0ELb0ELb1EEEEEEEEEvNT_6ParamsE:
[----:B------:R-:W-:Y:S01]  /*0000*/  LDC R1, c[0x0][0x37c] ;  /* 0x0000df00ff017b82 */ /* 0x000fe20000000800 */
[----:B------:R-:W-:Y:S05]  /*0010*/  EXIT ;  /* 0x000000000000794d */ /* 0x000fea0003800000 */
.L_x_12:
        /* <DEDUP_REMOVED lines=14> */
.L_x_30:


//--------------------- .text._ZN7cutlass13device_kernelIN5flash11enable_sm90INS1_16FlashAttnFwdSm90INS1_25CollectiveMainloopFwdSm90ILi2EN4cute5tupleIJNS5_1CILi1EEES8_S8_EEENS6_IJNS7_ILi128EEENS7_ILi96EEENS7_ILi64EEEEEELi256ENS_10bfloat16_tEfNS_4arch4Sm90ELb1ELb0ELb1ELb0ELb0ELb0ELb1ELb1ELb0ELb0ELb0ELb0EEENS1_21CollectiveEpilogueFwdINS6_IJSA_NS7_ILi256EEESB_EEES9_SE_SG_Li256ELb0ELb0ELb0ELb0EEENS1_30DynamicPersistentTileSchedulerILi256ELi32ELb0ELb0ELb1EEEEEEEEEvNT_6ParamsE --------------------------
	.section	.text._ZN7cutlass13device_kernelIN5flash11enable_sm90INS1_16FlashAttnFwdSm90INS1_25CollectiveMainloopFwdSm90ILi2EN4cute5tupleIJNS5_1CILi1EEES8_S8_EEENS6_IJNS7_ILi128EEENS7_ILi96EEENS7_ILi64EEEEEELi256ENS_10bfloat16_tEfNS_4arch4Sm90ELb1ELb0ELb1ELb0ELb0ELb0ELb1ELb1ELb0ELb0ELb0ELb0EEENS1_21CollectiveEpilogueFwdINS6_IJSA_NS7_ILi256EEESB_EEES9_SE_SG_Li256ELb0ELb0ELb0ELb0EEENS1_30DynamicPersistentTileSchedulerILi256ELi32ELb0ELb0ELb1EEEEEEEEEvNT_6ParamsE,"ax",@progbits
	.align	128
.text._ZN7cutlass13device_kernelIN5flash11enable_sm90INS1_16FlashAttnFwdSm90INS1_25CollectiveMainloopFwdSm90ILi2EN4cute5tupleIJNS5_1CILi1EEES8_S8_EEENS6_IJNS7_ILi128EEENS7_ILi96EEENS7_ILi64EEEEEELi256ENS_10bfloat16_tEfNS_4arch4Sm90ELb1ELb0ELb1ELb0ELb0ELb0ELb1ELb1ELb0ELb0ELb0ELb0EEENS1_21CollectiveEpilogueFwdINS6_IJSA_NS7_ILi256EEESB_EEES9_SE_SG_Li256ELb0ELb0ELb0ELb0EEENS1_30DynamicPersistentTileSchedulerILi256ELi32ELb0ELb0ELb1EEEEEEEEEvNT_6ParamsE:
        .type           _ZN7cutlass13device_kernelIN5flash11enable_sm90INS1_16FlashAttnFwdSm90INS1_25CollectiveMainloopFwdSm90ILi2EN4cute5tupleIJNS5_1CILi1EEES8_S8_EEENS6_IJNS7_ILi128EEENS7_ILi96EEENS7_ILi64EEEEEELi256ENS_10bfloat16_tEfNS_4arch4Sm90ELb1ELb0ELb1ELb0ELb0ELb0ELb1ELb1ELb0ELb0ELb0ELb0EEENS1_21CollectiveEpilogueFwdINS6_IJSA_NS7_ILi256EEESB_EEES9_SE_SG_Li256ELb0ELb0ELb0ELb0EEENS1_30DynamicPersistentTileSchedulerILi256ELi32ELb0ELb0ELb1EEEEEEEEEvNT_6ParamsE,@function
        .size           _ZN7cutlass13device_kernelIN5flash11enable_sm90INS1_16FlashAttnFwdSm90INS1_25CollectiveMainloopFwdSm90ILi2EN4cute5tupleIJNS5_1CILi1EEES8_S8_EEENS6_IJNS7_ILi128EEENS7_ILi96EEENS7_ILi64EEEEEELi256ENS_10bfloat16_tEfNS_4arch4Sm90ELb1ELb0ELb1ELb0ELb0ELb0ELb1ELb1ELb0ELb0ELb0ELb0EEENS1_21CollectiveEpilogueFwdINS6_IJSA_NS7_ILi256EEESB_EEES9_SE_SG_Li256ELb0ELb0ELb0ELb0EEENS1_30DynamicPersistentTileSchedulerILi256ELi32ELb0ELb0ELb1EEEEEEEEEvNT_6ParamsE,(.L_x_31 - _ZN7cutlass13device_kernelIN5flash11enable_sm90INS1_16FlashAttnFwdSm90INS1_25CollectiveMainloopFwdSm90ILi2EN4cute5tupleIJNS5_1CILi1EEES8_S8_EEENS6_IJNS7_ILi128EEENS7_ILi96EEENS7_ILi64EEEEEELi256ENS_10bfloat16_tEfNS_4arch4Sm90ELb1ELb0ELb1ELb0ELb0ELb0ELb1ELb1ELb0ELb0ELb0ELb0EEENS1_21CollectiveEpilogueFwdINS6_IJSA_NS7_ILi256EEESB_EEES9_SE_SG_Li256ELb0ELb0ELb0ELb0EEENS1_30DynamicPersistentTileSchedulerILi256ELi32ELb0ELb0ELb1EEEEEEEEEvNT_6ParamsE)
        .other          _ZN7cutlass13device_kernelIN5flash11enable_sm90INS1_16FlashAttnFwdSm90INS1_25CollectiveMainloopFwdSm90ILi2EN4cute5tupleIJNS5_1CILi1EEES8_S8_EEENS6_IJNS7_ILi128EEENS7_ILi96EEENS7_ILi64EEEEEELi256ENS_10bfloat16_tEfNS_4arch4Sm90ELb1ELb0ELb1ELb0ELb0ELb0ELb1ELb1ELb0ELb0ELb0ELb0EEENS1_21CollectiveEpilogueFwdINS6_IJSA_NS7_ILi256EEESB_EEES9_SE_SG_Li256ELb0ELb0ELb0ELb0EEENS1_30DynamicPersistentTileSchedulerILi256ELi32ELb0ELb0ELb1EEEEEEEEEvNT_6ParamsE,@"STO_CUDA_ENTRY STV_DEFAULT"
_ZN7cutlass13device_kernelIN5flash11enable_sm90INS1_16FlashAttnFwdSm90INS1_25CollectiveMainloopFwdSm90ILi2EN4cute5tupleIJNS5_1CILi1EEES8_S8_EEENS6_IJNS7_ILi128EEENS7_ILi96EEENS7_ILi64EEEEEELi256ENS_10bfloat16_tEfNS_4arch4Sm90ELb1ELb0ELb1ELb0ELb0ELb0ELb1ELb1ELb0ELb0ELb0ELb0EEENS1_21CollectiveEpilogueFwdINS6_IJSA_NS7_ILi256EEESB_EEES9_SE_SG_Li256ELb0ELb0ELb0ELb0EEENS1_30DynamicPersistentTileSchedulerILi256ELi32ELb0ELb0ELb1EEEEEEEEEvNT_6ParamsE:
[----:B------:R-:W-:Y:S01]  /*0000*/  LDC R1, c[0x0][0x37c] ;  /* 0x0000df00ff017b82 */ /* 0x000fe20000000800 */
[----:B------:R-:W-:Y:S05]  /*0010*/  EXIT ;  /* 0x000000000000794d */ /* 0x000fea0003800000 */
.L_x_13:
        /* <DEDUP_REMOVED lines=14> */
.L_x_31:


//--------------------- .text._ZN7cutlass13device_kernelIN5flash11enable_sm90INS1_16FlashAttnFwdSm90INS1_25CollectiveMainloopFwdSm90ILi2EN4cute5tupleIJNS5_1CILi1EEES8_S8_EEENS6_IJNS7_ILi128EEENS7_ILi96EEENS7_ILi64EEEEEELi256ENS_10bfloat16_tEfNS_4arch4Sm90ELb1ELb0ELb1ELb1ELb0ELb0ELb0ELb1ELb0ELb0ELb0ELb0EEENS1_21CollectiveEpilogueFwdINS6_IJSA_NS7_ILi256EEESB_EEES9_SE_SG_Li256ELb1ELb0ELb0ELb0EEENS1_36VarlenDynamicPersistentTileSchedulerILi128ELi96ELi256ELi32ELb0ELb0ELb1ELb1ELb1ELb1EEEEEEEEEvNT_6ParamsE --------------------------
	.section	.text._ZN7cutlass13device_kernelIN5flash11enable_sm90INS1_16FlashAttnFwdSm90INS1_25CollectiveMainloopFwdSm90ILi2EN4cute5tupleIJNS5_1CILi1EEES8_S8_EEENS6_IJNS7_ILi128EEENS7_ILi96EEENS7_ILi64EEEEEELi256ENS_10bfloat16_tEfNS_4arch4Sm90ELb1ELb0ELb1ELb1ELb0ELb0ELb0ELb1ELb0ELb0ELb0ELb0EEENS1_21CollectiveEpilogueFwdINS6_IJSA_NS7_ILi256EEESB_EEES9_SE_SG_Li256ELb1ELb0ELb0ELb0EEENS1_36VarlenDynamicPersistentTileSchedulerILi128ELi96ELi256ELi32ELb0ELb0ELb1ELb1ELb1ELb1EEEEEEEEEvNT_6ParamsE,"ax",@progbits
	.align	128
.text._ZN7cutlass13device_kernelIN5flash11enable_sm90INS1_16FlashAttnFwdSm90INS1_25CollectiveMainloopFwdSm90ILi2EN4cute5tupleIJNS5_1CILi1EEES8_S8_EEENS6_IJNS7_ILi128EEENS7_ILi96EEENS7_ILi64EEEEEELi256ENS_10bfloat16_tEfNS_4arch4Sm90ELb1ELb0ELb1ELb1ELb0ELb0ELb0ELb1ELb0ELb0ELb0ELb0EEENS1_21CollectiveEpilogueFwdINS6_IJSA_NS7_ILi256EEESB_EEES9_SE_SG_Li256ELb1ELb0ELb0ELb0EEENS1_36VarlenDynamicPersistentTileSchedulerILi128ELi96ELi256ELi32ELb0ELb0ELb1ELb1ELb1ELb1EEEEEEEEEvNT_6ParamsE:
        .type           _ZN7cutlass13device_kernelIN5flash11enable_sm90INS1_16FlashAttnFwdSm90INS1_25CollectiveMainloopFwdSm90ILi2EN4cute5tupleIJNS5_1CILi1EEES8_S8_EEENS6_IJNS7_ILi128EEENS7_ILi96EEENS7_ILi64EEEEEELi256ENS_10bfloat16_tEfNS_4arch4Sm90ELb1ELb0ELb1ELb1ELb0ELb0ELb0ELb1ELb0ELb0ELb0ELb0EEENS1_21CollectiveEpilogueFwdINS6_IJSA_NS7_ILi256EEESB_EEES9_SE_SG_Li256ELb1ELb0ELb0ELb0EEENS1_36VarlenDynamicPersistentTileSchedulerILi128ELi96ELi256ELi32ELb0ELb0ELb1ELb1ELb1ELb1EEEEEEEEEvNT_6ParamsE,@function
        .size           _ZN7cutlass13device_kernelIN5flash11enable_sm90INS1_16FlashAttnFwdSm90INS1_25CollectiveMainloopFwdSm90ILi2EN4cute5tupleIJNS5_1CILi1EEES8_S8_EEENS6_IJNS7_ILi128EEENS7_ILi96EEENS7_ILi64EEEEEELi256ENS_10bfloat16_tEfNS_4arch4Sm90ELb1ELb0ELb1ELb1ELb0ELb0ELb0ELb1ELb0ELb0ELb0ELb0EEENS1_21CollectiveEpilogueFwdINS6_IJSA_NS7_ILi256EEESB_EEES9_SE_SG_Li256ELb1ELb0ELb0ELb0EEENS1_36VarlenDynamicPersistentTileSchedulerILi128ELi96ELi256ELi32ELb0ELb0ELb1ELb1ELb1ELb1EEEEEEEEEvNT_6ParamsE,(.L_x_32 - _ZN7cutlass13device_kernelIN5flash11enable_sm90INS1_16FlashAttnFwdSm90INS1_25CollectiveMainloopFwdSm90ILi2EN4cute5tupleIJNS5_1CILi1EEES8_S8_EEENS6_IJNS7_ILi128EEENS7_ILi96EEENS7_ILi64EEEEEELi256ENS_10bfloat16_tEfNS_4arch4Sm90ELb1ELb0ELb1ELb1ELb0ELb0ELb0ELb1ELb0ELb0ELb0ELb0EEENS1_21CollectiveEpilogueFwdINS6_IJSA_NS7_ILi256EEESB_EEES9_SE_SG_Li256ELb1ELb0ELb0ELb0EEENS1_36VarlenDynamicPersistentTileSchedulerILi128ELi96ELi256ELi32ELb0ELb0ELb1ELb1ELb1ELb1EEEEEEEEEvNT_6ParamsE)
        .other          _ZN7cutlass13device_kernelIN5flash11enable_sm90INS1_16FlashAttnFwdSm90INS1_25CollectiveMainloopFwdSm90ILi2EN4cute5tupleIJNS5_1CILi1EEES8_S8_EEENS6_IJNS7_ILi128EEENS7_ILi96EEENS7_ILi64EEEEEELi256ENS_10bfloat16_tEfNS_4arch4Sm90ELb1ELb0ELb1ELb1ELb0ELb0ELb0ELb1ELb0ELb0ELb0ELb0EEENS1_21CollectiveEpilogueFwdINS6_IJSA_NS7_ILi256EEESB_EEES9_SE_SG_Li256ELb1ELb0ELb0ELb0EEENS1_36VarlenDynamicPersistentTileSchedulerILi128ELi96ELi256ELi32ELb0ELb0ELb1ELb1ELb1ELb1EEEEEEEEEvNT_6ParamsE,@"STO_CUDA_ENTRY STV_DEFAULT"
_ZN7cutlass13device_kernelIN5flash11enable_sm90INS1_16FlashAttnFwdSm90INS1_25CollectiveMainloopFwdSm90ILi2EN4cute5tupleIJNS5_1CILi1EEES8_S8_EEENS6_IJNS7_ILi128EEENS7_ILi96EEENS7_ILi64EEEEEELi256ENS_10bfloat16_tEfNS_4arch4Sm90ELb1ELb0ELb1ELb1ELb0ELb0ELb0ELb1ELb0ELb0ELb0ELb0EEENS1_21CollectiveEpilogueFwdINS6_IJSA_NS7_ILi256EEESB_EEES9_SE_SG_Li256ELb1ELb0ELb0ELb0EEENS1_36VarlenDynamicPersistentTileSchedulerILi128ELi96ELi256ELi32ELb0ELb0ELb1ELb1ELb1ELb1EEEEEEEEEvNT_6ParamsE:
[----:B------:R-:W-:Y:S01]  /*0000*/  LDC R1, c[0x0][0x37c] ;  /* 0x0000df00ff017b82 */ /* 0x000fe20000000800 */
[----:B------:R-:W-:Y:S05]  /*0010*/  EXIT ;  /* 0x000000000000794d */ /* 0x000fea0003800000 */
.L_x_14:
        /* <DEDUP_REMOVED lines=14> */
.L_x_32:


//--------------------- .text._ZN7cutlass13device_kernelIN5flash11enable_sm90INS1_16FlashAttnFwdSm90INS1_25CollectiveMainloopFwdSm90ILi2EN4cute5tupleIJNS5_1CILi1EEES8_S8_EEENS6_IJNS7_ILi128EEENS7_ILi96EEENS7_ILi64EEEEEELi256ENS_10bfloat16_tEfNS_4arch4Sm90ELb1ELb0ELb1ELb1ELb0ELb1ELb0ELb1ELb0ELb0ELb0ELb0EEENS1_21CollectiveEpilogueFwdINS6_IJSA_NS7_ILi256EEESB_EEES9_SE_SG_Li256ELb1ELb0ELb0ELb0EEENS1_36VarlenDynamicPersistentTileSchedulerILi128ELi96ELi256ELi32ELb0ELb0ELb1ELb1ELb1ELb1EEEEEEEEEvNT_6ParamsE --------------------------
	.section	.text._ZN7cutlass13device_kernelIN5flash11enable_sm90INS1_16FlashAttnFwdSm90INS1_25CollectiveMainloopFwdSm90ILi2EN4cute5tupleIJNS5_1CILi1EEES8_S8_EEENS6_IJNS7_ILi128EEENS7_ILi96EEENS7_ILi64EEEEEELi256ENS_10bfloat16_tEfNS_4arch4Sm90ELb1ELb0ELb1ELb1ELb0ELb1ELb0ELb1ELb0ELb0ELb0ELb0EEENS1_21CollectiveEpilogueFwdINS6_IJSA_NS7_ILi256EEESB_EEES9_SE_SG_Li256ELb1ELb0ELb0ELb0EEENS1_36VarlenDynamicPersistentTileSchedulerILi128ELi96ELi256ELi32ELb0ELb0ELb1ELb1ELb1ELb1EEEEEEEEEvNT_6ParamsE,"ax",@progbits
	.align	128
.text._ZN7cutlass13device_kernelIN5flash11enable_sm90INS1_16FlashAttnFwdSm90INS1_25CollectiveMainloopFwdSm90ILi2EN4cute5tupleIJNS5_1CILi1EEES8_S8_EEENS6_IJNS7_ILi128EEENS7_ILi96EEENS7_ILi64EEEEEELi256ENS_10bfloat16_tEfNS_4arch4Sm90ELb1ELb0ELb1ELb1ELb0ELb1ELb0ELb1ELb0ELb0ELb0ELb0EEENS1_21CollectiveEpilogueFwdINS6_IJSA_NS7_ILi256EEESB_EEES9_SE_SG_Li256ELb1ELb0ELb0ELb0EEENS1_36VarlenDynamicPersistentTileSchedulerILi128ELi96ELi256ELi32ELb0ELb0ELb1ELb1ELb1ELb1EEEEEEEEEvNT_6ParamsE:
        .type           _ZN7cutlass13device_kernelIN5flash11enable_sm90INS1_16FlashAttnFwdSm90INS1_25CollectiveMainloopFwdSm90ILi2EN4cute5tupleIJNS5_1CILi1EEES8_S8_EEENS6_IJNS7_ILi128EEENS7_ILi96EEENS7_ILi64EEEEEELi256ENS_10bfloat16_tEfNS_4arch4Sm90ELb1ELb0ELb1ELb1ELb0ELb1ELb0ELb1ELb0ELb0ELb0ELb0EEENS1_21CollectiveEpilogueFwdINS6_IJSA_NS7_ILi256EEESB_EEES9_SE_SG_Li256ELb1ELb0ELb0ELb0EEENS1_36VarlenDynamicPersistentTileSchedulerILi128ELi96ELi256ELi32ELb0ELb0ELb1ELb1ELb1ELb1EEEEEEEEEvNT_6ParamsE,@function
        .size           _ZN7cutlass13device_kernelIN5flash11enable_sm90INS1_16FlashAttnFwdSm90INS1_25CollectiveMainloopFwdSm90ILi2EN4cute5tupleIJNS5_1CILi1EEES8_S8_EEENS6_IJNS7_ILi128EEENS7_ILi96EEENS7_ILi64EEEEEELi256ENS_10bfloat16_tEfNS_4arch4Sm90ELb1ELb0ELb1ELb1ELb0ELb1ELb0ELb1ELb0ELb0ELb0ELb0EEENS1_21CollectiveEpilogueFwdINS6_IJSA_NS7_ILi256EEESB_EEES9_SE_SG_Li256ELb1ELb0ELb0ELb0EEENS1_36VarlenDynamicPersistentTileSchedulerILi128ELi96ELi256ELi32ELb0ELb0ELb1ELb1ELb1ELb1EEEEEEEEEvNT_6ParamsE,(.L_x_33 - _ZN7cutlass13device_kernelIN5flash11enable_sm90INS1_16FlashAttnFwdSm90INS1_25CollectiveMainloopFwdSm90ILi2EN4cute5tupleIJNS5_1CILi1EEES8_S8_EEENS6_IJNS7_ILi128EEENS7_ILi96EEENS7_ILi64EEEEEELi256ENS_10bfloat16_tEfNS_4arch4Sm90ELb1ELb0ELb1ELb1ELb0ELb1ELb0ELb1ELb0ELb0ELb0ELb0EEENS1_21CollectiveEpilogueFwdINS6_IJSA_NS7_ILi256EEESB_EEES9_SE_SG_Li256ELb1ELb0ELb0ELb0EEENS1_36VarlenDynamicPersistentTileSchedulerILi128ELi96ELi256ELi32ELb0ELb0ELb1ELb1ELb1ELb1EEEEEEEEEvNT_6ParamsE)
        .other          _ZN7cutlass13device_kernelIN5flash11enable_sm90INS1_16FlashAttnFwdSm90INS1_25CollectiveMainloopFwdSm90ILi2EN4cute5tupleIJNS5_1CILi1EEES8_S8_EEENS6_IJNS7_ILi128EEENS7_ILi96EEENS7_ILi64EEEEEELi256ENS_10bfloat16_tEfNS_4arch4Sm90ELb1ELb0ELb1ELb1ELb0ELb1ELb0ELb1ELb0ELb0ELb0ELb0EEENS1_21CollectiveEpilogueFwdINS6_IJSA_NS7_ILi256EEESB_EEES9_SE_SG_Li256ELb1ELb0ELb0ELb0EEENS1_36VarlenDynamicPersistentTileSchedulerILi128ELi96ELi256ELi32ELb0ELb0ELb1ELb1ELb1ELb1EEEEEEEEEvNT_6ParamsE,@"STO_CUDA_ENTRY STV_DEFAULT"
_ZN7cutlass13device_kernelIN5flash11enable_sm90INS1_16FlashAttnFwdSm90INS1_25CollectiveMainloopFwdSm90ILi2EN4cute5tupleIJNS5_1CILi1EEES8_S8_EEENS6_IJNS7_ILi128EEENS7_ILi96EEENS7_ILi64EEEEEELi256ENS_10bfloat16_tEfNS_4arch4Sm90ELb1ELb0ELb1ELb1ELb0ELb1ELb0ELb1ELb0ELb0ELb0ELb0EEENS1_21CollectiveEpilogueFwdINS6_IJSA_NS7_ILi256EEESB_EEES9_SE_SG_Li256ELb1ELb0ELb0ELb0EEENS1_36VarlenDynamicPersistentTileSchedulerILi128ELi96ELi256ELi32ELb0ELb0ELb1ELb1ELb1ELb1EEEEEEEEEvNT_6ParamsE:
[----:B------:R-:W-:Y:S01]  /*0000*/  LDC R1, c[0x0][0x37c] ;  /* 0x0000df00ff017b82 */ /* 0x000fe20000000800 */
[----:B------:R-:W-:Y:S05]  /*0010*/  EXIT ;  /* 0x000000000000794d */ /* 0x000fea0003800000 */
.L_x_15:
        /* <DEDUP_REMOVED lines=14> */
.L_x_33:


//--------------------- .text._ZN7cutlass13device_kernelIN5flash11enable_sm90INS1_16FlashAttnFwdSm90INS1_25CollectiveMainloopFwdSm90ILi2EN4cute5tupleIJNS5_1CILi1EEES8_S8_EEENS6_IJNS7_ILi128EEENS7_ILi96EEENS7_ILi64EEEEEELi256ENS_10bfloat16_tEfNS_4arch4Sm90ELb1ELb0ELb1ELb1ELb0ELb0ELb1ELb1ELb0ELb0ELb0ELb0EEENS1_21CollectiveEpilogueFwdINS6_IJSA_NS7_ILi256EEESB_EEES9_SE_SG_Li256ELb1ELb0ELb0ELb0EEENS1_36VarlenDynamicPersistentTileSchedulerILi128ELi96ELi256ELi32ELb0ELb0ELb1ELb1ELb1ELb1EEEEEEEEEvNT_6ParamsE --------------------------
	.section	.text._ZN7cutlass13device_kernelIN5flash11enable_sm90INS1_16FlashAttnFwdSm90INS1_25CollectiveMainloopFwdSm90ILi2EN4cute5tupleIJNS5_1CILi1EEES8_S8_EEENS6_IJNS7_ILi128EEENS7_ILi96EEENS7_ILi64EEEEEELi256ENS_10bfloat16_tEfNS_4arch4Sm90ELb1ELb0ELb1ELb1ELb0ELb0ELb1ELb1ELb0ELb0ELb0ELb0EEENS1_21CollectiveEpilogueFwdINS6_IJSA_NS7_ILi256EEESB_EEES9_SE_SG_Li256ELb1ELb0ELb0ELb0EEENS1_36VarlenDynamicPersistentTileSchedulerILi128ELi96ELi256ELi32ELb0ELb0ELb1ELb1ELb1ELb1EEEEEEEEEvNT_6ParamsE,"ax",@progbits
	.align	128
.text._ZN7cutlass13device_kernelIN5flash11enable_sm90INS1_16FlashAttnFwdSm90INS1_25CollectiveMainloopFwdSm90ILi2EN4cute5tupleIJNS5_1CILi1EEES8_S8_EEENS6_IJNS7_ILi128EEENS7_ILi96EEENS7_ILi64EEEEEELi256ENS_10bfloat16_tEfNS_4arch4Sm90ELb1ELb0ELb1ELb1ELb0ELb0ELb1ELb1ELb0ELb0ELb0ELb0EEENS1_21CollectiveEpilogueFwdINS6_IJSA_NS7_ILi256EEESB_EEES9_SE_SG_Li256ELb1ELb0ELb0ELb0EEENS1_36VarlenDynamicPersistentTileSchedulerILi128ELi96ELi256ELi32ELb0ELb0ELb1ELb1ELb1ELb1EEEEEEEEEvNT_6ParamsE:
        .type           _ZN7cutlass13device_kernelIN5flash11enable_sm90INS1_16FlashAttnFwdSm90INS1_25CollectiveMainloopFwdSm90ILi2EN4cute5tupleIJNS5_1CILi1EEES8_S8_EEENS6_IJNS7_ILi128EEENS7_ILi96EEENS7_ILi64EEEEEELi256ENS_10bfloat16_tEfNS_4arch4Sm90ELb1ELb0ELb1ELb1ELb0ELb0ELb1ELb1ELb0ELb0ELb0ELb0EEENS1_21CollectiveEpilogueFwdINS6_IJSA_NS7_ILi256EEESB_EEES9_SE_SG_Li256ELb1ELb0ELb0ELb0EEENS1_36VarlenDynamicPersistentTileSchedulerILi128ELi96ELi256ELi32ELb0ELb0ELb1ELb1ELb1ELb1EEEEEEEEEvNT_6ParamsE,@function
        .size           _ZN7cutlass13device_kernelIN5flash11enable_sm90INS1_16FlashAttnFwdSm90INS1_25CollectiveMainloopFwdSm90ILi2EN4cute5tupleIJNS5_1CILi1EEES8_S8_EEENS6_IJNS7_ILi128EEENS7_ILi96EEENS7_ILi64EEEEEELi256ENS_10bfloat16_tEfNS_4arch4Sm90ELb1ELb0ELb1ELb1ELb0ELb0ELb1ELb1ELb0ELb0ELb0ELb0EEENS1_21CollectiveEpilogueFwdINS6_IJSA_NS7_ILi256EEESB_EEES9_SE_SG_Li256ELb1ELb0ELb0ELb0EEENS1_36VarlenDynamicPersistentTileSchedulerILi128ELi96ELi256ELi32ELb0ELb0ELb1ELb1ELb1ELb1EEEEEEEEEvNT_6ParamsE,(.L_x_34 - _ZN7cutlass13device_kernelIN5flash11enable_sm90INS1_16FlashAttnFwdSm90INS1_25CollectiveMainloopFwdSm90ILi2EN4cute5tupleIJNS5_1CILi1EEES8_S8_EEENS6_IJNS7_ILi128EEENS7_ILi96EEENS7_ILi64EEEEEELi256ENS_10bfloat16_tEfNS_4arch4Sm90ELb1ELb0ELb1ELb1ELb0ELb0ELb1ELb1ELb0ELb0ELb0ELb0EEENS1_21CollectiveEpilogueFwdINS6_IJSA_NS7_ILi256EEESB_EEES9_SE_SG_Li256ELb1ELb0ELb0ELb0EEENS1_36VarlenDynamicPersistentTileSchedulerILi128ELi96ELi256ELi32ELb0ELb0ELb1ELb1ELb1ELb1EEEEEEEEEvNT_6ParamsE)
        .other          _ZN7cutlass13device_kernelIN5flash11enable_sm90INS1_16FlashAttnFwdSm90INS1_25CollectiveMainloopFwdSm90ILi2EN4cute5tupleIJNS5_1CILi1EEES8_S8_EEENS6_IJNS7_ILi128EEENS7_ILi96EEENS7_ILi64EEEEEELi256ENS_10bfloat16_tEfNS_4arch4Sm90ELb1ELb0ELb1ELb1ELb0ELb0ELb1ELb1ELb0ELb0ELb0ELb0EEENS1_21CollectiveEpilogueFwdINS6_IJSA_NS7_ILi256EEESB_EEES9_SE_SG_Li256ELb1ELb0ELb0ELb0EEENS1_36VarlenDynamicPersistentTileSchedulerILi128ELi96ELi256ELi32ELb0ELb0ELb1ELb1ELb1ELb1EEEEEEEEEvNT_6ParamsE,@"STO_CUDA_ENTRY STV_DEFAULT"
_ZN7cutlass13device_kernelIN5flash11enable_sm90INS1_16FlashAttnFwdSm90INS1_25CollectiveMainloopFwdSm90ILi2EN4cute5tupleIJNS5_1CILi1EEES8_S8_EEENS6_IJNS7_ILi128EEENS7_ILi96EEENS7_ILi64EEEEEELi256ENS_10bfloat16_tEfNS_4arch4Sm90ELb1ELb0ELb1ELb1ELb0ELb0ELb1ELb1ELb0ELb0ELb0ELb0EEENS1_21CollectiveEpilogueFwdINS6_IJSA_NS7_ILi256EEESB_EEES9_SE_SG_Li256ELb1ELb0ELb0ELb0EEENS1_36VarlenDynamicPersistentTileSchedulerILi128ELi96ELi256ELi32ELb0ELb0ELb1ELb1ELb1ELb1EEEEEEEEEvNT_6ParamsE:
[----:B------:R-:W-:Y:S01]  /*0000*/  LDC R1, c[0x0][0x37c] ;  /* 0x0000df00ff017b82 */ /* 0x000fe20000000800 */
[----:B------:R-:W-:Y:S05]  /*0010*/  EXIT ;  /* 0x000000000000794d */ /* 0x000fea0003800000 */
.L_x_16:
        /* <DEDUP_REMOVED lines=14> */
.L_x_34:


//--------------------- .text._ZN7cutlass13device_kernelIN5flash11enable_sm90INS1_16FlashAttnFwdSm90INS1_25CollectiveMainloopFwdSm90ILi2EN4cute5tupleIJNS5_1CILi1EEES8_S8_EEENS6_IJNS7_ILi128EEENS7_ILi96EEENS7_ILi64EEEEEELi256ENS_10bfloat16_tEfNS_4arch4Sm90ELb1ELb0ELb1ELb1ELb0ELb1ELb1ELb1ELb0ELb0ELb0ELb0EEENS1_21CollectiveEpilogueFwdINS6_IJSA_NS7_ILi256EEESB_EEES9_SE_SG_Li256ELb1ELb0ELb0ELb0EEENS1_36VarlenDynamicPersistentTileSchedulerILi128ELi96ELi256ELi32ELb0ELb0ELb1ELb1ELb1ELb1EEEEEEEEEvNT_6ParamsE --------------------------
	.section	.text._ZN7cutlass13device_kernelIN5flash11enable_sm90INS1_16FlashAttnFwdSm90INS1_25CollectiveMainloopFwdSm90ILi2EN4cute5tupleIJNS5_1CILi1EEES8_S8_EEENS6_IJNS7_ILi128EEENS7_ILi96EEENS7_ILi64EEEEEELi256ENS_10bfloat16_tEfNS_4arch4Sm90ELb1ELb0ELb1ELb1ELb0ELb1ELb1ELb1ELb0ELb0ELb0ELb0EEENS1_21CollectiveEpilogueFwdINS6_IJSA_NS7_ILi256EEESB_EEES9_SE_SG_Li256ELb1ELb0ELb0ELb0EEENS1_36VarlenDynamicPersistentTileSchedulerILi128ELi96ELi256ELi32ELb0ELb0ELb1ELb1ELb1ELb1EEEEEEEEEvNT_6ParamsE,"ax",@progbits
	.align	128
.text._ZN7cutlass13device_kernelIN5flash11enable_sm90INS1_16FlashAttnFwdSm90INS1_25CollectiveMainloopFwdSm90ILi2EN4cute5tupleIJNS5_1CILi1EEES8_S8_EEENS6_IJNS7_ILi128EEENS7_ILi96EEENS7_ILi64EEEEEELi256ENS_10bfloat16_tEfNS_4arch4Sm90ELb1ELb0ELb1ELb1ELb0ELb1ELb1ELb1ELb0ELb0ELb0ELb0EEENS1_21CollectiveEpilogueFwdINS6_IJSA_NS7_ILi256EEESB_EEES9_SE_SG_Li256ELb1ELb0ELb0ELb0EEENS1_36VarlenDynamicPersistentTileSchedulerILi128ELi96ELi256ELi32ELb0ELb0ELb1ELb1ELb1ELb1EEEEEEEEEvNT_6ParamsE:
        .type           _ZN7cutlass13device_kernelIN5flash11enable_sm90INS1_16FlashAttnFwdSm90INS1_25CollectiveMainloopFwdSm90ILi2EN4cute5tupleIJNS5_1CILi1EEES8_S8_EEENS6_IJNS7_ILi128EEENS7_ILi96EEENS7_ILi64EEEEEELi256ENS_10bfloat16_tEfNS_4arch4Sm90ELb1ELb0ELb1ELb1ELb0ELb1ELb1ELb1ELb0ELb0ELb0ELb0EEENS1_21CollectiveEpilogueFwdINS6_IJSA_NS7_ILi256EEESB_EEES9_SE_SG_Li256ELb1ELb0ELb0ELb0EEENS1_36VarlenDynamicPersistentTileSchedulerILi128ELi96ELi256ELi32ELb0ELb0ELb1ELb1ELb1ELb1EEEEEEEEEvNT_6ParamsE,@function
        .size           _ZN7cutlass13device_kernelIN5flash11enable_sm90INS1_16FlashAttnFwdSm90INS1_25CollectiveMainloopFwdSm90ILi2EN4cute5tupleIJNS5_1CILi1EEES8_S8_EEENS6_IJNS7_ILi128EEENS7_ILi96EEENS7_ILi64EEEEEELi256ENS_10bfloat16_tEfNS_4arch4Sm90ELb1ELb0ELb1ELb1ELb0ELb1ELb1ELb1ELb0ELb0ELb0ELb0EEENS1_21CollectiveEpilogueFwdINS6_IJSA_NS7_ILi256EEESB_EEES9_SE_SG_Li256ELb1ELb0ELb0ELb0EEENS1_36VarlenDynamicPersistentTileSchedulerILi128ELi96ELi256ELi32ELb0ELb0ELb1ELb1ELb1ELb1EEEEEEEEEvNT_6ParamsE,(.L_x_35 - _ZN7cutlass13device_kernelIN5flash11enable_sm90INS1_16FlashAttnFwdSm90INS1_25CollectiveMainloopFwdSm90ILi2EN4cute5tupleIJNS5_1CILi1EEES8_S8_EEENS6_IJNS7_ILi128EEENS7_ILi96EEENS7_ILi64EEEEEELi256ENS_10bfloat16_tEfNS_4arch4Sm90ELb1ELb0ELb1ELb1ELb0ELb1ELb1ELb1ELb0ELb0ELb0ELb0EEENS1_21CollectiveEpilogueFwdINS6_IJSA_NS7_ILi256EEESB_EEES9_SE_SG_Li256ELb1ELb0ELb0ELb0EEENS1_36VarlenDynamicPersistentTileSchedulerILi128ELi96ELi256ELi32ELb0ELb0ELb1ELb1ELb1ELb1EEEEEEEEEvNT_6ParamsE)
        .other          _ZN7cutlass13device_kernelIN5flash11enable_sm90INS1_16FlashAttnFwdSm90INS1_25CollectiveMainloopFwdSm90ILi2EN4cute5tupleIJNS5_1CILi1EEES8_S8_EEENS6_IJNS7_ILi128EEENS7_ILi96EEENS7_ILi64EEEEEELi256ENS_10bfloat16_tEfNS_4arch4Sm90ELb1ELb0ELb1ELb1ELb0ELb1ELb1ELb1ELb0ELb0ELb0ELb0EEENS1_21CollectiveEpilogueFwdINS6_IJSA_NS7_ILi256EEESB_EEES9_SE_SG_Li256ELb1ELb0ELb0ELb0EEENS1_36VarlenDynamicPersistentTileSchedulerILi128ELi96ELi256ELi32ELb0ELb0ELb1ELb1ELb1ELb1EEEEEEEEEvNT_6ParamsE,@"STO_CUDA_ENTRY STV_DEFAULT"
_ZN7cutlass13device_kernelIN5flash11enable_sm90INS1_16FlashAttnFwdSm90INS1_25CollectiveMainloopFwdSm90ILi2EN4cute5tupleIJNS5_1CILi1EEES8_S8_EEENS6_IJNS7_ILi128EEENS7_ILi96EEENS7_ILi64EEEEEELi256ENS_10bfloat16_tEfNS_4arch4Sm90ELb1ELb0ELb1ELb1ELb0ELb1ELb1ELb1ELb0ELb0ELb0ELb0EEENS1_21CollectiveEpilogueFwdINS6_IJSA_NS7_ILi256EEESB_EEES9_SE_SG_Li256ELb1ELb0ELb0ELb0EEENS1_36VarlenDynamicPersistentTileSchedulerILi128ELi96ELi256ELi32ELb0ELb0ELb1ELb1ELb1ELb1EEEEEEEEEvNT_6ParamsE:
[----:B------:R-:W-:Y:S01]  /*0000*/  LDC R1, c[0x0][0x37c] ;  /* 0x0000df00ff017b82 */ /* 0x000fe20000000800 */
[----:B------:R-:W-:Y:S05]  /*0010*/  EXIT ;  /* 0x000000000000794d */ /* 0x000fea0003800000 */
.L_x_17:
        /* <DEDUP_REMOVED lines=14> */
.L_x_35:


//--------------------- .nv.shared.reserved.0     --------------------------
	.section	.nv.shared.reserved.0,"aw",@nobits
	.weak		__nv_reservedSMEM_offset_0_alias
	.size		__nv_reservedSMEM_offset_0_alias, 0, 64
	.other		__nv_reservedSMEM_offset_0_alias,@"STO_CUDA_RESERVED_SHARED STV_DEFAULT"
__nv_reservedSMEM_offset_0_alias:
	.zero		0
	.zero		64


//--------------------- .nv.global                --------------------------
	.section	.nv.global,"aw",@nobits
.nv.global:
	.type		_ZN77_INTERNAL_f460170c_41_flash_fwd_hdim64_256_bf16_softcap_sm90_cu_a6473388_33514cute1_E,@object
	.size		_ZN77_INTERNAL_f460170c_41_flash_fwd_hdim64_256_bf16_softcap_sm90_cu_a6473388_33514cute1_E,(_ZN77_INTERNAL_f460170c_41_flash_fwd_hdim64_256_bf16_softcap_sm90_cu_a6473388_33514cuda3std3__45__cpo6cbeginE - _ZN77_INTERNAL_f460170c_41_flash_fwd_hdim64_256_bf16_softcap_sm90_cu_a6473388_33514cute1_E)
_ZN77_INTERNAL_f460170c_41_flash_fwd_hdim64_256_bf16_softcap_sm90_cu_a6473388_33514cute1_E:
	.zero		1
	.type		_ZN77_INTERNAL_f460170c_41_flash_fwd_hdim64_256_bf16_softcap_sm90_cu_a6473388_33514cuda3std3__45__cpo6cbeginE,@object
	.size		_ZN77_INTERNAL_f460170c_41_flash_fwd_hdim64_256_bf16_softcap_sm90_cu_a6473388_33514cuda3std3__45__cpo6cbeginE,(_ZN77_INTERNAL_f460170c_41_flash_fwd_hdim64_256_bf16_softcap_sm90_cu_a6473388_33514cuda3std3__48in_placeE - _ZN77_INTERNAL_f460170c_41_flash_fwd_hdim64_256_bf16_softcap_sm90_cu_a6473388_33514cuda3std3__45__cpo6cbeginE)
_ZN77_INTERNAL_f460170c_41_flash_fwd_hdim64_256_bf16_softcap_sm90_cu_a6473388_33514cuda3std3__45__cpo6cbeginE:
	.zero		1
	.type		_ZN77_INTERNAL_f460170c_41_flash_fwd_hdim64_256_bf16_softcap_sm90_cu_a6473388_33514cuda3std3__48in_placeE,@object
	.size		_ZN77_INTERNAL_f460170c_41_flash_fwd_hdim64_256_bf16_softcap_sm90_cu_a6473388_33514cuda3std3__48in_placeE,(_ZN77_INTERNAL_f460170c_41_flash_fwd_hdim64_256_bf16_softcap_sm90_cu_a6473388_33514cuda3std6ranges3__45__cpo9iter_moveE - _ZN77_INTERNAL_f460170c_41_flash_fwd_hdim64_256_bf16_softcap_sm90_cu_a6473388_33514cuda3std3__48in_placeE)
_ZN77_INTERNAL_f460170c_41_flash_fwd_hdim64_256_bf16_softcap_sm90_cu_a6473388_33514cuda3std3__48in_placeE:
	.zero		1
	.type		_ZN77_INTERNAL_f460170c_41_flash_fwd_hdim64_256_bf16_softcap_sm90_cu_a6473388_33514cuda3std6ranges3__45__cpo9iter_moveE,@object
	.size		_ZN77_INTERNAL_f460170c_41_flash_fwd_hdim64_256_bf16_softcap_sm90_cu_a6473388_33514cuda3std6ranges3__45__cpo9iter_moveE,(_ZN77_INTERNAL_f460170c_41_flash_fwd_hdim64_256_bf16_softcap_sm90_cu_a6473388_33514cuda3std3__45__cpo5beginE - _ZN77_INTERNAL_f460170c_41_flash_fwd_hdim64_256_bf16_softcap_sm90_cu_a6473388_33514cuda3std6ranges3__45__cpo9iter_moveE)
_ZN77_INTERNAL_f460170c_41_flash_fwd_hdim64_256_bf16_softcap_sm90_cu_a6473388_33514cuda3std6ranges3__45__cpo9iter_moveE:
	.zero		1
	.type		_ZN77_INTERNAL_f460170c_41_flash_fwd_hdim64_256_bf16_softcap_sm90_cu_a6473388_33514cuda3std3__45__cpo5beginE,@object
	.size		_ZN77_INTERNAL_f460170c_41_flash_fwd_hdim64_256_bf16_softcap_sm90_cu_a6473388_33514cuda3std3__45__cpo5beginE,(_ZN77_INTERNAL_f460170c_41_flash_fwd_hdim64_256_bf16_softcap_sm90_cu_a6473388_33514cuda3std3__479_GLOBAL__N__f460170c_41_flash_fwd_hdim64_256_bf16_softcap_sm90_cu_a6473388_33516ignoreE - _ZN77_INTERNAL_f460170c_41_flash_fwd_hdim64_256_bf16_softcap_sm90_cu_a6473388_33514cuda3std3__45__cpo5beginE)
_ZN77_INTERNAL_f460170c_41_flash_fwd_hdim64_256_bf16_softcap_sm90_cu_a6473388_33514cuda3std3__45__cpo5beginE:
	.zero		1
	.type		_ZN77_INTERNAL_f460170c_41_flash_fwd_hdim64_256_bf16_softcap_sm90_cu_a6473388_33514cuda3std3__479_GLOBAL__N__f460170c_41_flash_fwd_hdim64_256_bf16_softcap_sm90_cu_a6473388_33516ignoreE,@object
	.size		_ZN77_INTERNAL_f460170c_41_flash_fwd_hdim64_256_bf16_softcap_sm90_cu_a6473388_33514cuda3std3__479_GLOBAL__N__f460170c_41_flash_fwd_hdim64_256_bf16_softcap_sm90_cu_a6473388_33516ignoreE,(_ZN77_INTERNAL_f460170c_41_flash_fwd_hdim64_256_bf16_softcap_sm90_cu_a6473388_33514cute7productE - _ZN77_INTERNAL_f460170c_41_flash_fwd_hdim64_256_bf16_softcap_sm90_cu_a6473388_33514cuda3std3__479_GLOBAL__N__f460170c_41_flash_fwd_hdim64_256_bf16_softcap_sm90_cu_a6473388_33516ignoreE)
_ZN77_INTERNAL_f460170c_41_flash_fwd_hdim64_256_bf16_softcap_sm90_cu_a6473388_33514cuda3std3__479_GLOBAL__N__f460170c_41_flash_fwd_hdim64_256_bf16_softcap_sm90_cu_a6473388_33516ignoreE:
	.zero		1
	.type		_ZN77_INTERNAL_f460170c_41_flash_fwd_hdim64_256_bf16_softcap_sm90_cu_a6473388_33514cute7productE,@object
	.size		_ZN77_INTERNAL_f460170c_41_flash_fwd_hdim64_256_bf16_softcap_sm90_cu_a6473388_33514cute7productE,(_ZN77_INTERNAL_f460170c_41_flash_fwd_hdim64_256_bf16_softcap_sm90_cu_a6473388_33514cuda3std3__45__cpo3endE - _ZN77_INTERNAL_f460170c_41_flash_fwd_hdim64_256_bf16_softcap_sm90_cu_a6473388_33514cute7productE)
_ZN77_INTERNAL_f460170c_41_flash_fwd_hdim64_256_bf16_softcap_sm90_cu_a6473388_33514cute7productE:
	.zero		1
	.type		_ZN77_INTERNAL_f460170c_41_flash_fwd_hdim64_256_bf16_softcap_sm90_cu_a6473388_33514cuda3std3__45__cpo3endE,@object
	.size		_ZN77_INTERNAL_f460170c_41_flash_fwd_hdim64_256_bf16_softcap_sm90_cu_a6473388_33514cuda3std3__45__cpo3endE,(_ZN77_INTERNAL_f460170c_41_flash_fwd_hdim64_256_bf16_softcap_sm90_cu_a6473388_33514cuda3std3__419piecewise_constructE - _ZN77_INTERNAL_f460170c_41_flash_fwd_hdim64_256_bf16_softcap_sm90_cu_a6473388_33514cuda3std3__45__cpo3endE)
_ZN77_INTERNAL_f460170c_41_flash_fwd_hdim64_256_bf16_softcap_sm90_cu_a6473388_33514cuda3std3__45__cpo3endE:
	.zero		1
	.type		_ZN77_INTERNAL_f460170c_41_flash_fwd_hdim64_256_bf16_softcap_sm90_cu_a6473388_33514cuda3std3__419piecewise_constructE,@object
	.size		_ZN77_INTERNAL_f460170c_41_flash_fwd_hdim64_256_bf16_softcap_sm90_cu_a6473388_33514cuda3std3__419piecewise_constructE,(_ZN77_INTERNAL_f460170c_41_flash_fwd_hdim64_256_bf16_softcap_sm90_cu_a6473388_33514cuda3std3__45__cpo4cendE - _ZN77_INTERNAL_f460170c_41_flash_fwd_hdim64_256_bf16_softcap_sm90_cu_a6473388_33514cuda3std3__419piecewise_constructE)
_ZN77_INTERNAL_f460170c_41_flash_fwd_hdim64_256_bf16_softcap_sm90_cu_a6473388_33514cuda3std3__419piecewise_constructE:
	.zero		1
	.type		_ZN77_INTERNAL_f460170c_41_flash_fwd_hdim64_256_bf16_softcap_sm90_cu_a6473388_33514cuda3std3__45__cpo4cendE,@object
	.size		_ZN77_INTERNAL_f460170c_41_flash_fwd_hdim64_256_bf16_softcap_sm90_cu_a6473388_33514cuda3std3__45__cpo4cendE,(_ZN77_INTERNAL_f460170c_41_flash_fwd_hdim64_256_bf16_softcap_sm90_cu_a6473388_33514cuda3std6ranges3__45__cpo4swapE - _ZN77_INTERNAL_f460170c_41_flash_fwd_hdim64_256_bf16_softcap_sm90_cu_a6473388_33514cuda3std3__45__cpo4cendE)
_ZN77_INTERNAL_f460170c_41_flash_fwd_hdim64_256_bf16_softcap_sm90_cu_a6473388_33514cuda3std3__45__cpo4cendE:
	.zero		1
	.type		_ZN77_INTERNAL_f460170c_41_flash_fwd_hdim64_256_bf16_softcap_sm90_cu_a6473388_33514cuda3std6ranges3__45__cpo4swapE,@object
	.size		_ZN77_INTERNAL_f460170c_41_flash_fwd_hdim64_256_bf16_softcap_sm90_cu_a6473388_33514cuda3std6ranges3__45__cpo4swapE,(.L_7 - _ZN77_INTERNAL_f460170c_41_flash_fwd_hdim64_256_bf16_softcap_sm90_cu_a6473388_33514cuda3std6ranges3__45__cpo4swapE)
_ZN77_INTERNAL_f460170c_41_flash_fwd_hdim64_256_bf16_softcap_sm90_cu_a6473388_33514cuda3std6ranges3__45__cpo4swapE:
	.zero		1
.L_7:


//--------------------- .nv.constant0._ZN7cutlass13device_kernelIN5flash11enable_sm90INS1_16FlashAttnFwdSm90INS1_25CollectiveMainloopFwdSm90ILi2EN4cute5tupleIJNS5_1CILi1EEES8_S8_EEENS6_IJNS7_ILi128EEENS7_ILi96EEENS7_ILi64EEEEEELi256ENS_10bfloat16_tEfNS_4arch4Sm90ELb0ELb0ELb1ELb0ELb0ELb0ELb0ELb1ELb0ELb0ELb0ELb0EEENS1_21CollectiveEpilogueFwdINS6_IJSA_NS7_ILi256EEESB_EEES9_SE_SG_Li256ELb0ELb0ELb0ELb0EEENS1_29StaticPersistentTileSchedulerILb0EEEEEEEEEvNT_6ParamsE --------------------------
	.section	.nv.constant0._ZN7cutlass13device_kernelIN5flash11enable_sm90INS1_16FlashAttnFwdSm90INS1_25CollectiveMainloopFwdSm90ILi2EN4cute5tupleIJNS5_1CILi1EEES8_S8_EEENS6_IJNS7_ILi128EEENS7_ILi96EEENS7_ILi64EEEEEELi256ENS_10bfloat16_tEfNS_4arch4Sm90ELb0ELb0ELb1ELb0ELb0ELb0ELb0ELb1ELb0ELb0ELb0ELb0EEENS1_21CollectiveEpilogueFwdINS6_IJSA_NS7_ILi256EEESB_EEES9_SE_SG_Li256ELb0ELb0ELb0ELb0EEENS1_29StaticPersistentTileSchedulerILb0EEEEEEEEEvNT_6ParamsE,"a",@progbits
	.sectionflags	@""
	.align	4
.nv.constant0._ZN7cutlass13device_kernelIN5flash11enable_sm90INS1_16FlashAttnFwdSm90INS1_25CollectiveMainloopFwdSm90ILi2EN4cute5tupleIJNS5_1CILi1EEES8_S8_EEENS6_IJNS7_ILi128EEENS7_ILi96EEENS7_ILi64EEEEEELi256ENS_10bfloat16_tEfNS_4arch4Sm90ELb0ELb0ELb1ELb0ELb0ELb0ELb0ELb1ELb0ELb0ELb0ELb0EEENS1_21CollectiveEpilogueFwdINS6_IJSA_NS7_ILi256EEESB_EEES9_SE_SG_Li256ELb0ELb0ELb0ELb0EEENS1_29StaticPersistentTileSchedulerILb0EEEEEEEEEvNT_6ParamsE:
	.zero		3840


//--------------------- .nv.constant0._ZN7cutlass13device_kernelIN5flash11enable_sm90INS1_16FlashAttnFwdSm90INS1_25CollectiveMainloopFwdSm90ILi2EN4cute5tupleIJNS5_1CILi1EEES8_S8_EEENS6_IJNS7_ILi128EEENS7_ILi96EEENS7_ILi64EEEEEELi256ENS_10bfloat16_tEfNS_4arch4Sm90ELb0ELb0ELb1ELb0ELb0ELb0ELb1ELb1ELb0ELb0ELb0ELb0EEENS1_21CollectiveEpilogueFwdINS6_IJSA_NS7_ILi256EEESB_EEES9_SE_SG_Li256ELb0ELb0ELb0ELb0EEENS1_29StaticPersistentTileSchedulerILb0EEEEEEEEEvNT_6ParamsE --------------------------
	.section	.nv.constant0._ZN7cutlass13device_kernelIN5flash11enable_sm90INS1_16FlashAttnFwdSm90INS1_25CollectiveMainloopFwdSm90ILi2EN4cute5tupleIJNS5_1CILi1EEES8_S8_EEENS6_IJNS7_ILi128EEENS7_ILi96EEENS7_ILi64EEEEEELi256ENS_10bfloat16_tEfNS_4arch4Sm90ELb0ELb0ELb1ELb0ELb0ELb0ELb1ELb1ELb0ELb0ELb0ELb0EEENS1_21CollectiveEpilogueFwdINS6_IJSA_NS7_ILi256EEESB_EEES9_SE_SG_Li256ELb0ELb0ELb0ELb0EEENS1_29StaticPersistentTileSchedulerILb0EEEEEEEEEvNT_6ParamsE,"a",@progbits
	.sectionflags	@""
	.align	4
.nv.constant0._ZN7cutlass13device_kernelIN5flash11enable_sm90INS1_16FlashAttnFwdSm90INS1_25CollectiveMainloopFwdSm90ILi2EN4cute5tupleIJNS5_1CILi1EEES8_S8_EEENS6_IJNS7_ILi128EEENS7_ILi96EEENS7_ILi64EEEEEELi256ENS_10bfloat16_tEfNS_4arch4Sm90ELb0ELb0ELb1ELb0ELb0ELb0ELb1ELb1ELb0ELb0ELb0ELb0EEENS1_21CollectiveEpilogueFwdINS6_IJSA_NS7_ILi256EEESB_EEES9_SE_SG_Li256ELb0ELb0ELb0ELb0EEENS1_29StaticPersistentTileSchedulerILb0EEEEEEEEEvNT_6ParamsE:
	.zero		4096


//--------------------- .nv.constant0._ZN7cutlass13device_kernelIN5flash11enable_sm90INS1_16FlashAttnFwdSm90INS1_25CollectiveMainloopFwdSm90ILi2EN4cute5tupleIJNS5_1CILi1EEES8_S8_EEENS6_IJNS7_ILi128EEENS7_ILi96EEENS7_ILi64EEEEEELi256ENS_10bfloat16_tEfNS_4arch4Sm90ELb0ELb0ELb1ELb1ELb0ELb0ELb0ELb1ELb0ELb0ELb0ELb0EEENS1_21CollectiveEpilogueFwdINS6_IJSA_NS7_ILi256EEESB_EEES9_SE_SG_Li256ELb1ELb0ELb0ELb0EEENS1_36VarlenDynamicPersistentTileSchedulerILi128ELi96ELi256ELi32ELb0ELb0ELb1ELb0ELb1ELb1EEEEEEEEEvNT_6ParamsE --------------------------
	.section	.nv.constant0._ZN7cutlass13device_kernelIN5flash11enable_sm90INS1_16FlashAttnFwdSm90INS1_25CollectiveMainloopFwdSm90ILi2EN4cute5tupleIJNS5_1CILi1EEES8_S8_EEENS6_IJNS7_ILi128EEENS7_ILi96EEENS7_ILi64EEEEEELi256ENS_10bfloat16_tEfNS_4arch4Sm90ELb0ELb0ELb1ELb1ELb0ELb0ELb0ELb1ELb0ELb0ELb0ELb0EEENS1_21CollectiveEpilogueFwdINS6_IJSA_NS7_ILi256EEESB_EEES9_SE_SG_Li256ELb1ELb0ELb0ELb0EEENS1_36VarlenDynamicPersistentTileSchedulerILi128ELi96ELi256ELi32ELb0ELb0ELb1ELb0ELb1ELb1EEEEEEEEEvNT_6ParamsE,"a",@progbits
	.sectionflags	@""
	.align	4
.nv.constant0._ZN7cutlass13device_kernelIN5flash11enable_sm90INS1_16FlashAttnFwdSm90INS1_25CollectiveMainloopFwdSm90ILi2EN4cute5tupleIJNS5_1CILi1EEES8_S8_EEENS6_IJNS7_ILi128EEENS7_ILi96EEENS7_ILi64EEEEEELi256ENS_10bfloat16_tEfNS_4arch4Sm90ELb0ELb0ELb1ELb1ELb0ELb0ELb0ELb1ELb0ELb0ELb0ELb0EEENS1_21CollectiveEpilogueFwdINS6_IJSA_NS7_ILi256EEESB_EEES9_SE_SG_Li256ELb1ELb0ELb0ELb0EEENS1_36VarlenDynamicPersistentTileSchedulerILi128ELi96ELi256ELi32ELb0ELb0ELb1ELb0ELb1ELb1EEEEEEEEEvNT_6ParamsE:
	.zero		3456


//--------------------- .nv.constant0._ZN7cutlass13device_kernelIN5flash11enable_sm90INS1_16FlashAttnFwdSm90INS1_25CollectiveMainloopFwdSm90ILi2EN4cute5tupleIJNS5_1CILi1EEES8_S8_EEENS6_IJNS7_ILi128EEENS7_ILi96EEENS7_ILi64EEEEEELi256ENS_10bfloat16_tEfNS_4arch4Sm90ELb0ELb0ELb1ELb1ELb0ELb1ELb0ELb1ELb0ELb0ELb0ELb0EEENS1_21CollectiveEpilogueFwdINS6_IJSA_NS7_ILi256EEESB_EEES9_SE_SG_Li256ELb1ELb0ELb0ELb0EEENS1_36VarlenDynamicPersistentTileSchedulerILi128ELi96ELi256ELi32ELb0ELb0ELb1ELb0ELb1ELb1EEEEEEEEEvNT_6ParamsE --------------------------
	.section	.nv.constant0._ZN7cutlass13device_kernelIN5flash11enable_sm90INS1_16FlashAttnFwdSm90INS1_25CollectiveMainloopFwdSm90ILi2EN4cute5tupleIJNS5_1CILi1EEES8_S8_EEENS6_IJNS7_ILi128EEENS7_ILi96EEENS7_ILi64EEEEEELi256ENS_10bfloat16_tEfNS_4arch4Sm90ELb0ELb0ELb1ELb1ELb0ELb1ELb0ELb1ELb0ELb0ELb0ELb0EEENS1_21CollectiveEpilogueFwdINS6_IJSA_NS7_ILi256EEESB_EEES9_SE_SG_Li256ELb1ELb0ELb0ELb0EEENS1_36VarlenDynamicPersistentTileSchedulerILi128ELi96ELi256ELi32ELb0ELb0ELb1ELb0ELb1ELb1EEEEEEEEEvNT_6ParamsE,"a",@progbits
	.sectionflags	@""
	.align	4
.nv.constant0._ZN7cutlass13device_kernelIN5flash11enable_sm90INS1_16FlashAttnFwdSm90INS1_25CollectiveMainloopFwdSm90ILi2EN4cute5tupleIJNS5_1CILi1EEES8_S8_EEENS6_IJNS7_ILi128EEENS7_ILi96EEENS7_ILi64EEEEEELi256ENS_10bfloat16_tEfNS_4arch4Sm90ELb0ELb0ELb1ELb1ELb0ELb1ELb0ELb1ELb0ELb0ELb0ELb0EEENS1_21CollectiveEpilogueFwdINS6_IJSA_NS7_ILi256EEESB_EEES9_SE_SG_Li256ELb1ELb0ELb0ELb0EEENS1_36VarlenDynamicPersistentTileSchedulerILi128ELi96ELi256ELi32ELb0ELb0ELb1ELb0ELb1ELb1EEEEEEEEEvNT_6ParamsE:
	.zero		3456


//--------------------- .nv.constant0._ZN7cutlass13device_kernelIN5flash11enable_sm90INS1_16FlashAttnFwdSm90INS1_25CollectiveMainloopFwdSm90ILi2EN4cute5tupleIJNS5_1CILi1EEES8_S8_EEENS6_IJNS7_ILi128EEENS7_ILi96EEENS7_ILi64EEEEEELi256ENS_10bfloat16_tEfNS_4arch4Sm90ELb0ELb0ELb1ELb1ELb0ELb0ELb1ELb1ELb0ELb0ELb0ELb0EEENS1_21CollectiveEpilogueFwdINS6_IJSA_NS7_ILi256EEESB_EEES9_SE_SG_Li256ELb1ELb0ELb0ELb0EEENS1_36VarlenDynamicPersistentTileSchedulerILi128ELi96ELi256ELi32ELb0ELb0ELb1ELb0ELb1ELb1EEEEEEEEEvNT_6ParamsE --------------------------
	.section	.nv.constant0._ZN7cutlass13device_kernelIN5flash11enable_sm90INS1_16FlashAttnFwdSm90INS1_25CollectiveMainloopFwdSm90ILi2EN4cute5tupleIJNS5_1CILi1EEES8_S8_EEENS6_IJNS7_ILi128EEENS7_ILi96EEENS7_ILi64EEEEEELi256ENS_10bfloat16_tEfNS_4arch4Sm90ELb0ELb0ELb1ELb1ELb0ELb0ELb1ELb1ELb0ELb0ELb0ELb0EEENS1_21CollectiveEpilogueFwdINS6_IJSA_NS7_ILi256EEESB_EEES9_SE_SG_Li256ELb1ELb0ELb0ELb0EEENS1_36VarlenDynamicPersistentTileSchedulerILi128ELi96ELi256ELi32ELb0ELb0ELb1ELb0ELb1ELb1EEEEEEEEEvNT_6ParamsE,"a",@progbits
	.sectionflags	@""
	.align	4
.nv.constant0._ZN7cutlass13device_kernelIN5flash11enable_sm90INS1_16FlashAttnFwdSm90INS1_25CollectiveMainloopFwdSm90ILi2EN4cute5tupleIJNS5_1CILi1EEES8_S8_EEENS6_IJNS7_ILi128EEENS7_ILi96EEENS7_ILi64EEEEEELi256ENS_10bfloat16_tEfNS_4arch4Sm90ELb0ELb0ELb1ELb1ELb0ELb0ELb1ELb1ELb0ELb0ELb0ELb0EEENS1_21CollectiveEpilogueFwdINS6_IJSA_NS7_ILi256EEESB_EEES9_SE_SG_Li256ELb1ELb0ELb0ELb0EEENS1_36VarlenDynamicPersistentTileSchedulerILi128ELi96ELi256ELi32ELb0ELb0ELb1ELb0ELb1ELb1EEEEEEEEEvNT_6ParamsE:
	.zero		3712


//--------------------- .nv.constant0._ZN7cutlass13device_kernelIN5flash11enable_sm90INS1_16FlashAttnFwdSm90INS1_25CollectiveMainloopFwdSm90ILi2EN4cute5tupleIJNS5_1CILi1EEES8_S8_EEENS6_IJNS7_ILi128EEENS7_ILi96EEENS7_ILi64EEEEEELi256ENS_10bfloat16_tEfNS_4arch4Sm90ELb0ELb0ELb1ELb1ELb0ELb1ELb1ELb1ELb0ELb0ELb0ELb0EEENS1_21CollectiveEpilogueFwdINS6_IJSA_NS7_ILi256EEESB_EEES9_SE_SG_Li256ELb1ELb0ELb0ELb0EEENS1_36VarlenDynamicPersistentTileSchedulerILi128ELi96ELi256ELi32ELb0ELb0ELb1ELb0ELb1ELb1EEEEEEEEEvNT_6ParamsE --------------------------
	.section	.nv.constant0._ZN7cutlass13device_kernelIN5flash11enable_sm90INS1_16FlashAttnFwdSm90INS1_25CollectiveMainloopFwdSm90ILi2EN4cute5tupleIJNS5_1CILi1EEES8_S8_EEENS6_IJNS7_ILi128EEENS7_ILi96EEENS7_ILi64EEEEEELi256ENS_10bfloat16_tEfNS_4arch4Sm90ELb0ELb0ELb1ELb1ELb0ELb1ELb1ELb1ELb0ELb0ELb0ELb0EEENS1_21CollectiveEpilogueFwdINS6_IJSA_NS7_ILi256EEESB_EEES9_SE_SG_Li256ELb1ELb0ELb0ELb0EEENS1_36VarlenDynamicPersistentTileSchedulerILi128ELi96ELi256ELi32ELb0ELb0ELb1ELb0ELb1ELb1EEEEEEEEEvNT_6ParamsE,"a",@progbits
	.sectionflags	@""
	.align	4
.nv.constant0._ZN7cutlass13device_kernelIN5flash11enable_sm90INS1_16FlashAttnFwdSm90INS1_25CollectiveMainloopFwdSm90ILi2EN4cute5tupleIJNS5_1CILi1EEES8_S8_EEENS6_IJNS7_ILi128EEENS7_ILi96EEENS7_ILi64EEEEEELi256ENS_10bfloat16_tEfNS_4arch4Sm90ELb0ELb0ELb1ELb1ELb0ELb1ELb1ELb1ELb0ELb0ELb0ELb0EEENS1_21CollectiveEpilogueFwdINS6_IJSA_NS7_ILi256EEESB_EEES9_SE_SG_Li256ELb1ELb0ELb0ELb0EEENS1_36VarlenDynamicPersistentTileSchedulerILi128ELi96ELi256ELi32ELb0ELb0ELb1ELb0ELb1ELb1EEEEEEEEEvNT_6ParamsE:
	.zero		3712


//--------------------- .nv.constant0._ZN7cutlass13device_kernelIN5flash11enable_sm90INS1_16FlashAttnFwdSm90INS1_25CollectiveMainloopFwdSm90ILi2EN4cute5tupleIJNS5_1CILi1EEES8_S8_EEENS6_IJNS7_ILi128EEENS7_ILi96EEENS7_ILi64EEEEEELi256ENS_10bfloat16_tEfNS_4arch4Sm90ELb0ELb1ELb1ELb0ELb0ELb0ELb0ELb1ELb0ELb0ELb0ELb0EEENS1_21CollectiveEpilogueFwdINS6_IJSA_NS7_ILi256EEESB_EEES9_SE_SG_Li256ELb0ELb0ELb0ELb0EEENS1_30DynamicPersistentTileSchedulerILi256ELi32ELb0ELb0ELb1EEEEEEEEEvNT_6ParamsE --------------------------
	.section	.nv.constant0._ZN7cutlass13device_kernelIN5flash11enable_sm90INS1_16FlashAttnFwdSm90INS1_25CollectiveMainloopFwdSm90ILi2EN4cute5tupleIJNS5_1CILi1EEES8_S8_EEENS6_IJNS7_ILi128EEENS7_ILi96EEENS7_ILi64EEEEEELi256ENS_10bfloat16_tEfNS_4arch4Sm90ELb0ELb1ELb1ELb0ELb0ELb0ELb0ELb1ELb0ELb0ELb0ELb0EEENS1_21CollectiveEpilogueFwdINS6_IJSA_NS7_ILi256EEESB_EEES9_SE_SG_Li256ELb0ELb0ELb0ELb0EEENS1_30DynamicPersistentTileSchedulerILi256ELi32ELb0ELb0ELb1EEEEEEEEEvNT_6ParamsE,"a",@progbits
	.sectionflags	@""
	.align	4
.nv.constant0._ZN7cutlass13device_kernelIN5flash11enable_sm90INS1_16FlashAttnFwdSm90INS1_25CollectiveMainloopFwdSm90ILi2EN4cute5tupleIJNS5_1CILi1EEES8_S8_EEENS6_IJNS7_ILi128EEENS7_ILi96EEENS7_ILi64EEEEEELi256ENS_10bfloat16_tEfNS_4arch4Sm90ELb0ELb1ELb1ELb0ELb0ELb0ELb0ELb1ELb0ELb0ELb0ELb0EEENS1_21CollectiveEpilogueFwdINS6_IJSA_NS7_ILi256EEESB_EEES9_SE_SG_Li256ELb0ELb0ELb0ELb0EEENS1_30DynamicPersistentTileSchedulerILi256ELi32ELb0ELb0ELb1EEEEEEEEEvNT_6ParamsE:
	.zero		3840


//--------------------- .nv.constant0._ZN7cutlass13device_kernelIN5flash11enable_sm90INS1_16FlashAttnFwdSm90INS1_25CollectiveMainloopFwdSm90ILi2EN4cute5tupleIJNS5_1CILi1EEES8_S8_EEENS6_IJNS7_ILi128EEENS7_ILi96EEENS7_ILi64EEEEEELi256ENS_10bfloat16_tEfNS_4arch4Sm90ELb0ELb1ELb1ELb0ELb0ELb0ELb1ELb1ELb0ELb0ELb0ELb0EEENS1_21CollectiveEpilogueFwdINS6_IJSA_NS7_ILi256EEESB_EEES9_SE_SG_Li256ELb0ELb0ELb0ELb0EEENS1_30DynamicPersistentTileSchedulerILi256ELi32ELb0ELb0ELb1EEEEEEEEEvNT_6ParamsE --------------------------
	.section	.nv.constant0._ZN7cutlass13device_kernelIN5flash11enable_sm90INS1_16FlashAttnFwdSm90INS1_25CollectiveMainloopFwdSm90ILi2EN4cute5tupleIJNS5_1CILi1EEES8_S8_EEENS6_IJNS7_ILi128EEENS7_ILi96EEENS7_ILi64EEEEEELi256ENS_10bfloat16_tEfNS_4arch4Sm90ELb0ELb1ELb1ELb0ELb0ELb0ELb1ELb1ELb0ELb0ELb0ELb0EEENS1_21CollectiveEpilogueFwdINS6_IJSA_NS7_ILi256EEESB_EEES9_SE_SG_Li256ELb0ELb0ELb0ELb0EEENS1_30DynamicPersistentTileSchedulerILi256ELi32ELb0ELb0ELb1EEEEEEEEEvNT_6ParamsE,"a",@progbits
	.sectionflags	@""
	.align	4
.nv.constant0._ZN7cutlass13device_kernelIN5flash11enable_sm90INS1_16FlashAttnFwdSm90INS1_25CollectiveMainloopFwdSm90ILi2EN4cute5tupleIJNS5_1CILi1EEES8_S8_EEENS6_IJNS7_ILi128EEENS7_ILi96EEENS7_ILi64EEEEEELi256ENS_10bfloat16_tEfNS_4arch4Sm90ELb0ELb1ELb1ELb0ELb0ELb0ELb1ELb1ELb0ELb0ELb0ELb0EEENS1_21CollectiveEpilogueFwdINS6_IJSA_NS7_ILi256EEESB_EEES9_SE_SG_Li256ELb0ELb0ELb0ELb0EEENS1_30DynamicPersistentTileSchedulerILi256ELi32ELb0ELb0ELb1EEEEEEEEEvNT_6ParamsE:
	.zero		4096


//--------------------- .nv.constant0._ZN7cutlass13device_kernelIN5flash11enable_sm90INS1_16FlashAttnFwdSm90INS1_25CollectiveMainloopFwdSm90ILi2EN4cute5tupleIJNS5_1CILi1EEES8_S8_EEENS6_IJNS7_ILi128EEENS7_ILi96EEENS7_ILi64EEEEEELi256ENS_10bfloat16_tEfNS_4arch4Sm90ELb0ELb1ELb1ELb1ELb0ELb0ELb0ELb1ELb0ELb0ELb0ELb0EEENS1_21CollectiveEpilogueFwdINS6_IJSA_NS7_ILi256EEESB_EEES9_SE_SG_Li256ELb1ELb0ELb0ELb0EEENS1_36VarlenDynamicPersistentTileSchedulerILi128ELi96ELi256ELi32ELb0ELb0ELb1ELb1ELb0ELb1EEEEEEEEEvNT_6ParamsE --------------------------
	.section	.nv.constant0._ZN7cutlass13device_kernelIN5flash11enable_sm90INS1_16FlashAttnFwdSm90INS1_25CollectiveMainloopFwdSm90ILi2EN4cute5tupleIJNS5_1CILi1EEES8_S8_EEENS6_IJNS7_ILi128EEENS7_ILi96EEENS7_ILi64EEEEEELi256ENS_10bfloat16_tEfNS_4arch4Sm90ELb0ELb1ELb1ELb1ELb0ELb0ELb0ELb1ELb0ELb0ELb0ELb0EEENS1_21CollectiveEpilogueFwdINS6_IJSA_NS7_ILi256EEESB_EEES9_SE_SG_Li256ELb1ELb0ELb0ELb0EEENS1_36VarlenDynamicPersistentTileSchedulerILi128ELi96ELi256ELi32ELb0ELb0ELb1ELb1ELb0ELb1EEEEEEEEEvNT_6ParamsE,"a",@progbits
	.sectionflags	@""
	.align	4
.nv.constant0._ZN7cutlass13device_kernelIN5flash11enable_sm90INS1_16FlashAttnFwdSm90INS1_25CollectiveMainloopFwdSm90ILi2EN4cute5tupleIJNS5_1CILi1EEES8_S8_EEENS6_IJNS7_ILi128EEENS7_ILi96EEENS7_ILi64EEEEEELi256ENS_10bfloat16_tEfNS_4arch4Sm90ELb0ELb1ELb1ELb1ELb0ELb0ELb0ELb1ELb0ELb0ELb0ELb0EEENS1_21CollectiveEpilogueFwdINS6_IJSA_NS7_ILi256EEESB_EEES9_SE_SG_Li256ELb1ELb0ELb0ELb0EEENS1_36VarlenDynamicPersistentTileSchedulerILi128ELi96ELi256ELi32ELb0ELb0ELb1ELb1ELb0ELb1EEEEEEEEEvNT_6ParamsE:
	.zero		3456


//--------------------- .nv.constant0._ZN7cutlass13device_kernelIN5flash11enable_sm90INS1_16FlashAttnFwdSm90INS1_25CollectiveMainloopFwdSm90ILi2EN4cute5tupleIJNS5_1CILi1EEES8_S8_EEENS6_IJNS7_ILi128EEENS7_ILi96EEENS7_ILi64EEEEEELi256ENS_10bfloat16_tEfNS_4arch4Sm90ELb0ELb1ELb1ELb1ELb0ELb1ELb0ELb1ELb0ELb0ELb0ELb0EEENS1_21CollectiveEpilogueFwdINS6_IJSA_NS7_ILi256EEESB_EEES9_SE_SG_Li256ELb1ELb0ELb0ELb0EEENS1_36VarlenDynamicPersistentTileSchedulerILi128ELi96ELi256ELi32ELb0ELb0ELb1ELb1ELb0ELb1EEEEEEEEEvNT_6ParamsE --------------------------
	.section	.nv.constant0._ZN7cutlass13device_kernelIN5flash11enable_sm90INS1_16FlashAttnFwdSm90INS1_25CollectiveMainloopFwdSm90ILi2EN4cute5tupleIJNS5_1CILi1EEES8_S8_EEENS6_IJNS7_ILi128EEENS7_ILi96EEENS7_ILi64EEEEEELi256ENS_10bfloat16_tEfNS_4arch4Sm90ELb0ELb1ELb1ELb1ELb0ELb1ELb0ELb1ELb0ELb0ELb0ELb0EEENS1_21CollectiveEpilogueFwdINS6_IJSA_NS7_ILi256EEESB_EEES9_SE_SG_Li256ELb1ELb0ELb0ELb0EEENS1_36VarlenDynamicPersistentTileSchedulerILi128ELi96ELi256ELi32ELb0ELb0ELb1ELb1ELb0ELb1EEEEEEEEEvNT_6ParamsE,"a",@progbits
	.sectionflags	@""
	.align	4
.nv.constant0._ZN7cutlass13device_kernelIN5flash11enable_sm90INS1_16FlashAttnFwdSm90INS1_25CollectiveMainloopFwdSm90ILi2EN4cute5tupleIJNS5_1CILi1EEES8_S8_EEENS6_IJNS7_ILi128EEENS7_ILi96EEENS7_ILi64EEEEEELi256ENS_10bfloat16_tEfNS_4arch4Sm90ELb0ELb1ELb1ELb1ELb0ELb1ELb0ELb1ELb0ELb0ELb0ELb0EEENS1_21CollectiveEpilogueFwdINS6_IJSA_NS7_ILi256EEESB_EEES9_SE_SG_Li256ELb1ELb0ELb0ELb0EEENS1_36VarlenDynamicPersistentTileSchedulerILi128ELi96ELi256ELi32ELb0ELb0ELb1ELb1ELb0ELb1EEEEEEEEEvNT_6ParamsE:
	.zero		3456


//--------------------- .nv.constant0._ZN7cutlass13device_kernelIN5flash11enable_sm90INS1_16FlashAttnFwdSm90INS1_25CollectiveMainloopFwdSm90ILi2EN4cute5tupleIJNS5_1CILi1EEES8_S8_EEENS6_IJNS7_ILi128EEENS7_ILi96EEENS7_ILi64EEEEEELi256ENS_10bfloat16_tEfNS_4arch4Sm90ELb0ELb1ELb1ELb1ELb0ELb0ELb1ELb1ELb0ELb0ELb0ELb0EEENS1_21CollectiveEpilogueFwdINS6_IJSA_NS7_ILi256EEESB_EEES9_SE_SG_Li256ELb1ELb0ELb0ELb0EEENS1_36VarlenDynamicPersistentTileSchedulerILi128ELi96ELi256ELi32ELb0ELb0ELb1ELb1ELb0ELb1EEEEEEEEEvNT_6ParamsE --------------------------
	.section	.nv.constant0._ZN7cutlass13device_kernelIN5flash11enable_sm90INS1_16FlashAttnFwdSm90INS1_25CollectiveMainloopFwdSm90ILi2EN4cute5tupleIJNS5_1CILi1EEES8_S8_EEENS6_IJNS7_ILi128EEENS7_ILi96EEENS7_ILi64EEEEEELi256ENS_10bfloat16_tEfNS_4arch4Sm90ELb0ELb1ELb1ELb1ELb0ELb0ELb1ELb1ELb0ELb0ELb0ELb0EEENS1_21CollectiveEpilogueFwdINS6_IJSA_NS7_ILi256EEESB_EEES9_SE_SG_Li256ELb1ELb0ELb0ELb0EEENS1_36VarlenDynamicPersistentTileSchedulerILi128ELi96ELi256ELi32ELb0ELb0ELb1ELb1ELb0ELb1EEEEEEEEEvNT_6ParamsE,"a",@progbits
	.sectionflags	@""
	.align	4
.nv.constant0._ZN7cutlass13device_kernelIN5flash11enable_sm90INS1_16FlashAttnFwdSm90INS1_25CollectiveMainloopFwdSm90ILi2EN4cute5tupleIJNS5_1CILi1EEES8_S8_EEENS6_IJNS7_ILi128EEENS7_ILi96EEENS7_ILi64EEEEEELi256ENS_10bfloat16_tEfNS_4arch4Sm90ELb0ELb1ELb1ELb1ELb0ELb0ELb1ELb1ELb0ELb0ELb0ELb0EEENS1_21CollectiveEpilogueFwdINS6_IJSA_NS7_ILi256EEESB_EEES9_SE_SG_Li256ELb1ELb0ELb0ELb0EEENS1_36VarlenDynamicPersistentTileSchedulerILi128ELi96ELi256ELi32ELb0ELb0ELb1ELb1ELb0ELb1EEEEEEEEEvNT_6ParamsE:
	.zero		3712


//--------------------- .nv.constant0._ZN7cutlass13device_kernelIN5flash11enable_sm90INS1_16FlashAttnFwdSm90INS1_25CollectiveMainloopFwdSm90ILi2EN4cute5tupleIJNS5_1CILi1EEES8_S8_EEENS6_IJNS7_ILi128EEENS7_ILi96EEENS7_ILi64EEEEEELi256ENS_10bfloat16_tEfNS_4arch4Sm90ELb0ELb1ELb1ELb1ELb0ELb1ELb1ELb1ELb0ELb0ELb0ELb0EEENS1_21CollectiveEpilogueFwdINS6_IJSA_NS7_ILi256EEESB_EEES9_SE_SG_Li256ELb1ELb0ELb0ELb0EEENS1_36VarlenDynamicPersistentTileSchedulerILi128ELi96ELi256ELi32ELb0ELb0ELb1ELb1ELb0ELb1EEEEEEEEEvNT_6ParamsE --------------------------
	.section	.nv.constant0._ZN7cutlass13device_kernelIN5flash11enable_sm90INS1_16FlashAttnFwdSm90INS1_25CollectiveMainloopFwdSm90ILi2EN4cute5tupleIJNS5_1CILi1EEES8_S8_EEENS6_IJNS7_ILi128EEENS7_ILi96EEENS7_ILi64EEEEEELi256ENS_10bfloat16_tEfNS_4arch4Sm90ELb0ELb1ELb1ELb1ELb0ELb1ELb1ELb1ELb0ELb0ELb0ELb0EEENS1_21CollectiveEpilogueFwdINS6_IJSA_NS7_ILi256EEESB_EEES9_SE_SG_Li256ELb1ELb0ELb0ELb0EEENS1_36VarlenDynamicPersistentTileSchedulerILi128ELi96ELi256ELi32ELb0ELb0ELb1ELb1ELb0ELb1EEEEEEEEEvNT_6ParamsE,"a",@progbits
	.sectionflags	@""
	.align	4
.nv.constant0._ZN7cutlass13device_kernelIN5flash11enable_sm90INS1_16FlashAttnFwdSm90INS1_25CollectiveMainloopFwdSm90ILi2EN4cute5tupleIJNS5_1CILi1EEES8_S8_EEENS6_IJNS7_ILi128EEENS7_ILi96EEENS7_ILi64EEEEEELi256ENS_10bfloat16_tEfNS_4arch4Sm90ELb0ELb1ELb1ELb1ELb0ELb1ELb1ELb1ELb0ELb0ELb0ELb0EEENS1_21CollectiveEpilogueFwdINS6_IJSA_NS7_ILi256EEESB_EEES9_SE_SG_Li256ELb1ELb0ELb0ELb0EEENS1_36VarlenDynamicPersistentTileSchedulerILi128ELi96ELi256ELi32ELb0ELb0ELb1ELb1ELb0ELb1EEEEEEEEEvNT_6ParamsE:
	.zero		3712


//--------------------- .nv.constant0._ZN7cutlass13device_kernelIN5flash11enable_sm90INS1_16FlashAttnFwdSm90INS1_25CollectiveMainloopFwdSm90ILi2EN4cute5tupleIJNS5_1CILi1EEES8_S8_EEENS6_IJNS7_ILi128EEENS7_ILi96EEENS7_ILi64EEEEEELi256ENS_10bfloat16_tEfNS_4arch4Sm90ELb1ELb0ELb1ELb0ELb0ELb0ELb0ELb1ELb0ELb0ELb0ELb0EEENS1_21CollectiveEpilogueFwdINS6_IJSA_NS7_ILi256EEESB_EEES9_SE_SG_Li256ELb0ELb0ELb0ELb0EEENS1_30DynamicPersistentTileSchedulerILi256ELi32ELb0ELb0ELb1EEEEEEEEEvNT_6ParamsE --------------------------
	.section	.nv.constant0._ZN7cutlass13device_kernelIN5flash11enable_sm90INS1_16FlashAttnFwdSm90INS1_25CollectiveMainloopFwdSm90ILi2EN4cute5tupleIJNS5_1CILi1EEES8_S8_EEENS6_IJNS7_ILi128EEENS7_ILi96EEENS7_ILi64EEEEEELi256ENS_10bfloat16_tEfNS_4arch4Sm90ELb1ELb0ELb1ELb0ELb0ELb0ELb0ELb1ELb0ELb0ELb0ELb0EEENS1_21CollectiveEpilogueFwdINS6_IJSA_NS7_ILi256EEESB_EEES9_SE_SG_Li256ELb0ELb0ELb0ELb0EEENS1_30DynamicPersistentTileSchedulerILi256ELi32ELb0ELb0ELb1EEEEEEEEEvNT_6ParamsE,"a",@progbits
	.sectionflags	@""
	.align	4
.nv.constant0._ZN7cutlass13device_kernelIN5flash11enable_sm90INS1_16FlashAttnFwdSm90INS1_25CollectiveMainloopFwdSm90ILi2EN4cute5tupleIJNS5_1CILi1EEES8_S8_EEENS6_IJNS7_ILi128EEENS7_ILi96EEENS7_ILi64EEEEEELi256ENS_10bfloat16_tEfNS_4arch4Sm90ELb1ELb0ELb1ELb0ELb0ELb0ELb0ELb1ELb0ELb0ELb0ELb0EEENS1_21CollectiveEpilogueFwdINS6_IJSA_NS7_ILi256EEESB_EEES9_SE_SG_Li256ELb0ELb0ELb0ELb0EEENS1_30DynamicPersistentTileSchedulerILi256ELi32ELb0ELb0ELb1EEEEEEEEEvNT_6ParamsE:
	.zero		3840


//--------------------- .nv.constant0._ZN7cutlass13device_kernelIN5flash11enable_sm90INS1_16FlashAttnFwdSm90INS1_25CollectiveMainloopFwdSm90ILi2EN4cute5tupleIJNS5_1CILi1EEES8_S8_EEENS6_IJNS7_ILi128EEENS7_ILi96EEENS7_ILi64EEEEEELi256ENS_10bfloat16_tEfNS_4arch4Sm90ELb1ELb0ELb1ELb0ELb0ELb0ELb1ELb1ELb0ELb0ELb0ELb0EEENS1_21CollectiveEpilogueFwdINS6_IJSA_NS7_ILi256EEESB_EEES9_SE_SG_Li256ELb0ELb0ELb0ELb0EEENS1_30DynamicPersistentTileSchedulerILi256ELi32ELb0ELb0ELb1EEEEEEEEEvNT_6ParamsE --------------------------
	.section	.nv.constant0._ZN7cutlass13device_kernelIN5flash11enable_sm90INS1_16FlashAttnFwdSm90INS1_25CollectiveMainloopFwdSm90ILi2EN4cute5tupleIJNS5_1CILi1EEES8_S8_EEENS6_IJNS7_ILi128EEENS7_ILi96EEENS7_ILi64EEEEEELi256ENS_10bfloat16_tEfNS_4arch4Sm90ELb1ELb0ELb1ELb0ELb0ELb0ELb1ELb1ELb0ELb0ELb0ELb0EEENS1_21CollectiveEpilogueFwdINS6_IJSA_NS7_ILi256EEESB_EEES9_SE_SG_Li256ELb0ELb0ELb0ELb0EEENS1_30DynamicPersistentTileSchedulerILi256ELi32ELb0ELb0ELb1EEEEEEEEEvNT_6ParamsE,"a",@progbits
	.sectionflags	@""
	.align	4
.nv.constant0._ZN7cutlass13device_kernelIN5flash11enable_sm90INS1_16FlashAttnFwdSm90INS1_25CollectiveMainloopFwdSm90ILi2EN4cute5tupleIJNS5_1CILi1EEES8_S8_EEENS6_IJNS7_ILi128EEENS7_ILi96EEENS7_ILi64EEEEEELi256ENS_10bfloat16_tEfNS_4arch4Sm90ELb1ELb0ELb1ELb0ELb0ELb0ELb1ELb1ELb0ELb0ELb0ELb0EEENS1_21CollectiveEpilogueFwdINS6_IJSA_NS7_ILi256EEESB_EEES9_SE_SG_Li256ELb0ELb0ELb0ELb0EEENS1_30DynamicPersistentTileSchedulerILi256ELi32ELb0ELb0ELb1EEEEEEEEEvNT_6ParamsE:
	.zero		4096


//--------------------- .nv.constant0._ZN7cutlass13device_kernelIN5flash11enable_sm90INS1_16FlashAttnFwdSm90INS1_25CollectiveMainloopFwdSm90ILi2EN4cute5tupleIJNS5_1CILi1EEES8_S8_EEENS6_IJNS7_ILi128EEENS7_ILi96EEENS7_ILi64EEEEEELi256ENS_10bfloat16_tEfNS_4arch4Sm90ELb1ELb0ELb1ELb1ELb0ELb0ELb0ELb1ELb0ELb0ELb0ELb0EEENS1_21CollectiveEpilogueFwdINS6_IJSA_NS7_ILi256EEESB_EEES9_SE_SG_Li256ELb1ELb0ELb0ELb0EEENS1_36VarlenDynamicPersistentTileSchedulerILi128ELi96ELi256ELi32ELb0ELb0ELb1ELb1ELb1ELb1EEEEEEEEEvNT_6ParamsE --------------------------
	.section	.nv.constant0._ZN7cutlass13device_kernelIN5flash11enable_sm90INS1_16FlashAttnFwdSm90INS1_25CollectiveMainloopFwdSm90ILi2EN4cute5tupleIJNS5_1CILi1EEES8_S8_EEENS6_IJNS7_ILi128EEENS7_ILi96EEENS7_ILi64EEEEEELi256ENS_10bfloat16_tEfNS_4arch4Sm90ELb1ELb0ELb1ELb1ELb0ELb0ELb0ELb1ELb0ELb0ELb0ELb0EEENS1_21CollectiveEpilogueFwdINS6_IJSA_NS7_ILi256EEESB_EEES9_SE_SG_Li256ELb1ELb0ELb0ELb0EEENS1_36VarlenDynamicPersistentTileSchedulerILi128ELi96ELi256ELi32ELb0ELb0ELb1ELb1ELb1ELb1EEEEEEEEEvNT_6ParamsE,"a",@progbits
	.sectionflags	@""
	.align	4
.nv.constant0._ZN7cutlass13device_kernelIN5flash11enable_sm90INS1_16FlashAttnFwdSm90INS1_25CollectiveMainloopFwdSm90ILi2EN4cute5tupleIJNS5_1CILi1EEES8_S8_EEENS6_IJNS7_ILi128EEENS7_ILi96EEENS7_ILi64EEEEEELi256ENS_10bfloat16_tEfNS_4arch4Sm90ELb1ELb0ELb1ELb1ELb0ELb0ELb0ELb1ELb0ELb0ELb0ELb0EEENS1_21CollectiveEpilogueFwdINS6_IJSA_NS7_ILi256EEESB_EEES9_SE_SG_Li256ELb1ELb0ELb0ELb0EEENS1_36VarlenDynamicPersistentTileSchedulerILi128ELi96ELi256ELi32ELb0ELb0ELb1ELb1ELb1ELb1EEEEEEEEEvNT_6ParamsE:
	.zero		3456


//--------------------- .nv.constant0._ZN7cutlass13device_kernelIN5flash11enable_sm90INS1_16FlashAttnFwdSm90INS1_25CollectiveMainloopFwdSm90ILi2EN4cute5tupleIJNS5_1CILi1EEES8_S8_EEENS6_IJNS7_ILi128EEENS7_ILi96EEENS7_ILi64EEEEEELi256ENS_10bfloat16_tEfNS_4arch4Sm90ELb1ELb0ELb1ELb1ELb0ELb1ELb0ELb1ELb0ELb0ELb0ELb0EEENS1_21CollectiveEpilogueFwdINS6_IJSA_NS7_ILi256EEESB_EEES9_SE_SG_Li256ELb1ELb0ELb0ELb0EEENS1_36VarlenDynamicPersistentTileSchedulerILi128ELi96ELi256ELi32ELb0ELb0ELb1ELb1ELb1ELb1EEEEEEEEEvNT_6ParamsE --------------------------
	.section	.nv.constant0._ZN7cutlass13device_kernelIN5flash11enable_sm90INS1_16FlashAttnFwdSm90INS1_25CollectiveMainloopFwdSm90ILi2EN4cute5tupleIJNS5_1CILi1EEES8_S8_EEENS6_IJNS7_ILi128EEENS7_ILi96EEENS7_ILi64EEEEEELi256ENS_10bfloat16_tEfNS_4arch4Sm90ELb1ELb0ELb1ELb1ELb0ELb1ELb0ELb1ELb0ELb0ELb0ELb0EEENS1_21CollectiveEpilogueFwdINS6_IJSA_NS7_ILi256EEESB_EEES9_SE_SG_Li256ELb1ELb0ELb0ELb0EEENS1_36VarlenDynamicPersistentTileSchedulerILi128ELi96ELi256ELi32ELb0ELb0ELb1ELb1ELb1ELb1EEEEEEEEEvNT_6ParamsE,"a",@progbits
	.sectionflags	@""
	.align	4
.nv.constant0._ZN7cutlass13device_kernelIN5flash11enable_sm90INS1_16FlashAttnFwdSm90INS1_25CollectiveMainloopFwdSm90ILi2EN4cute5tupleIJNS5_1CILi1EEES8_S8_EEENS6_IJNS7_ILi128EEENS7_ILi96EEENS7_ILi64EEEEEELi256ENS_10bfloat16_tEfNS_4arch4Sm90ELb1ELb0ELb1ELb1ELb0ELb1ELb0ELb1ELb0ELb0ELb0ELb0EEENS1_21CollectiveEpilogueFwdINS6_IJSA_NS7_ILi256EEESB_EEES9_SE_SG_Li256ELb1ELb0ELb0ELb0EEENS1_36VarlenDynamicPersistentTileSchedulerILi128ELi96ELi256ELi32ELb0ELb0ELb1ELb1ELb1ELb1EEEEEEEEEvNT_6ParamsE:
	.zero		3456


//--------------------- .nv.constant0._ZN7cutlass13device_kernelIN5flash11enable_sm90INS1_16FlashAttnFwdSm90INS1_25CollectiveMainloopFwdSm90ILi2EN4cute5tupleIJNS5_1CILi1EEES8_S8_EEENS6_IJNS7_ILi128EEENS7_ILi96EEENS7_ILi64EEEEEELi256ENS_10bfloat16_tEfNS_4arch4Sm90ELb1ELb0ELb1ELb1ELb0ELb0ELb1ELb1ELb0ELb0ELb0ELb0EEENS1_21CollectiveEpilogueFwdINS6_IJSA_NS7_ILi256EEESB_EEES9_SE_SG_Li256ELb1ELb0ELb0ELb0EEENS1_36VarlenDynamicPersistentTileSchedulerILi128ELi96ELi256ELi32ELb0ELb0ELb1ELb1ELb1ELb1EEEEEEEEEvNT_6ParamsE --------------------------
	.section	.nv.constant0._ZN7cutlass13device_kernelIN5flash11enable_sm90INS1_16FlashAttnFwdSm90INS1_25CollectiveMainloopFwdSm90ILi2EN4cute5tupleIJNS5_1CILi1EEES8_S8_EEENS6_IJNS7_ILi128EEENS7_ILi96EEENS7_ILi64EEEEEELi256ENS_10bfloat16_tEfNS_4arch4Sm90ELb1ELb0ELb1ELb1ELb0ELb0ELb1ELb1ELb0ELb0ELb0ELb0EEENS1_21CollectiveEpilogueFwdINS6_IJSA_NS7_ILi256EEESB_EEES9_SE_SG_Li256ELb1ELb0ELb0ELb0EEENS1_36VarlenDynamicPersistentTileSchedulerILi128ELi96ELi256ELi32ELb0ELb0ELb1ELb1ELb1ELb1EEEEEEEEEvNT_6ParamsE,"a",@progbits
	.sectionflags	@""
	.align	4
.nv.constant0._ZN7cutlass13device_kernelIN5flash11enable_sm90INS1_16FlashAttnFwdSm90INS1_25CollectiveMainloopFwdSm90ILi2EN4cute5tupleIJNS5_1CILi1EEES8_S8_EEENS6_IJNS7_ILi128EEENS7_ILi96EEENS7_ILi64EEEEEELi256ENS_10bfloat16_tEfNS_4arch4Sm90ELb1ELb0ELb1ELb1ELb0ELb0ELb1ELb1ELb0ELb0ELb0ELb0EEENS1_21CollectiveEpilogueFwdINS6_IJSA_NS7_ILi256EEESB_EEES9_SE_SG_Li256ELb1ELb0ELb0ELb0EEENS1_36VarlenDynamicPersistentTileSchedulerILi128ELi96ELi256ELi32ELb0ELb0ELb1ELb1ELb1ELb1EEEEEEEEEvNT_6ParamsE:
	.zero		3712


//--------------------- .nv.constant0._ZN7cutlass13device_kernelIN5flash11enable_sm90INS1_16FlashAttnFwdSm90INS1_25CollectiveMainloopFwdSm90ILi2EN4cute5tupleIJNS5_1CILi1EEES8_S8_EEENS6_IJNS7_ILi128EEENS7_ILi96EEENS7_ILi64EEEEEELi256ENS_10bfloat16_tEfNS_4arch4Sm90ELb1ELb0ELb1ELb1ELb0ELb1ELb1ELb1ELb0ELb0ELb0ELb0EEENS1_21CollectiveEpilogueFwdINS6_IJSA_NS7_ILi256EEESB_EEES9_SE_SG_Li256ELb1ELb0ELb0ELb0EEENS1_36VarlenDynamicPersistentTileSchedulerILi128ELi96ELi256ELi32ELb0ELb0ELb1ELb1ELb1ELb1EEEEEEEEEvNT_6ParamsE --------------------------
	.section	.nv.constant0._ZN7cutlass13device_kernelIN5flash11enable_sm90INS1_16FlashAttnFwdSm90INS1_25CollectiveMainloopFwdSm90ILi2EN4cute5tupleIJNS5_1CILi1EEES8_S8_EEENS6_IJNS7_ILi128EEENS7_ILi96EEENS7_ILi64EEEEEELi256ENS_10bfloat16_tEfNS_4arch4Sm90ELb1ELb0ELb1ELb1ELb0ELb1ELb1ELb1ELb0ELb0ELb0ELb0EEENS1_21CollectiveEpilogueFwdINS6_IJSA_NS7_ILi256EEESB_EEES9_SE_SG_Li256ELb1ELb0ELb0ELb0EEENS1_36VarlenDynamicPersistentTileSchedulerILi128ELi96ELi256ELi32ELb0ELb0ELb1ELb1ELb1ELb1EEEEEEEEEvNT_6ParamsE,"a",@progbits
	.sectionflags	@""
	.align	4
.nv.constant0._ZN7cutlass13device_kernelIN5flash11enable_sm90INS1_16FlashAttnFwdSm90INS1_25CollectiveMainloopFwdSm90ILi2EN4cute5tupleIJNS5_1CILi1EEES8_S8_EEENS6_IJNS7_ILi128EEENS7_ILi96EEENS7_ILi64EEEEEELi256ENS_10bfloat16_tEfNS_4arch4Sm90ELb1ELb0ELb1ELb1ELb0ELb1ELb1ELb1ELb0ELb0ELb0ELb0EEENS1_21CollectiveEpilogueFwdINS6_IJSA_NS7_ILi256EEESB_EEES9_SE_SG_Li256ELb1ELb0ELb0ELb0EEENS1_36VarlenDynamicPersistentTileSchedulerILi128ELi96ELi256ELi32ELb0ELb0ELb1ELb1ELb1ELb1EEEEEEEEEvNT_6ParamsE:
	.zero		3712


//--------------------- SYMBOLS --------------------------

	.type		.nv.reservedSmem.offset0,@object
	.size		.nv.reservedSmem.offset0,0x4
